//
// Generated by NVIDIA NVVM Compiler
//
// Compiler Build ID: CL-36424714
// Cuda compilation tools, release 13.0, V13.0.88
// Based on NVVM 20.0.0
//

.version 9.0
.target sm_100
.address_size 64

	// .globl	_Z10sgd_kernelPfS_S_yyyi

.visible .entry _Z10sgd_kernelPfS_S_yyyi(
	.param .u64 .ptr .align 1 _Z10sgd_kernelPfS_S_yyyi_param_0,
	.param .u64 .ptr .align 1 _Z10sgd_kernelPfS_S_yyyi_param_1,
	.param .u64 .ptr .align 1 _Z10sgd_kernelPfS_S_yyyi_param_2,
	.param .u64 _Z10sgd_kernelPfS_S_yyyi_param_3,
	.param .u64 _Z10sgd_kernelPfS_S_yyyi_param_4,
	.param .u64 _Z10sgd_kernelPfS_S_yyyi_param_5,
	.param .u32 _Z10sgd_kernelPfS_S_yyyi_param_6
)
{
	.local .align 8 .b8 	__local_depot0[80];
	.reg .b64 	%SP;
	.reg .b64 	%SPL;
	.reg .pred 	%p<65>;
	.reg .b32 	%r<13>;
	.reg .b32 	%f<564>;
	.reg .b64 	%rd<287>;
	.reg .b64 	%fd<122>;

	mov.u64 	%SPL, __local_depot0;
	ld.param.u64 	%rd88, [_Z10sgd_kernelPfS_S_yyyi_param_0];
	ld.param.u64 	%rd86, [_Z10sgd_kernelPfS_S_yyyi_param_1];
	ld.param.u64 	%rd89, [_Z10sgd_kernelPfS_S_yyyi_param_2];
	ld.param.u64 	%rd90, [_Z10sgd_kernelPfS_S_yyyi_param_3];
	ld.param.u64 	%rd87, [_Z10sgd_kernelPfS_S_yyyi_param_4];
	ld.param.u64 	%rd91, [_Z10sgd_kernelPfS_S_yyyi_param_5];
	ld.param.u32 	%r3, [_Z10sgd_kernelPfS_S_yyyi_param_6];
	cvta.to.global.u64 	%rd1, %rd89;
	cvta.to.global.u64 	%rd2, %rd88;
	add.u64 	%rd3, %SPL, 0;
	add.u64 	%rd4, %SPL, 40;
	mov.u32 	%r4, %ctaid.x;
	mov.u32 	%r5, %ntid.x;
	mov.u32 	%r6, %tid.x;
	mad.lo.s32 	%r7, %r4, %r5, %r6;
	cvt.u64.u32 	%rd5, %r7;
	mul.lo.s64 	%rd6, %rd91, %rd5;
	add.s64 	%rd94, %rd6, %rd91;
	min.u64 	%rd95, %rd94, %rd90;
	sub.s64 	%rd7, %rd95, %rd6;
	setp.ge.u64 	%p1, %rd6, %rd90;
	setp.lt.s32 	%p2, %r3, 1;
	or.pred  	%p3, %p1, %p2;
	@%p3 bra 	$L__BB0_90;
	cvt.u32.u64 	%r8, %rd5;
	setp.eq.s32 	%p4, %r8, 4;
	add.s32 	%r9, %r8, 1;
	selp.b32 	%r10, 0, %r9, %p4;
	setp.eq.s64 	%p5, %rd87, 0;
	mul.lo.s64 	%rd8, %rd87, %rd5;
	cvt.s64.s32 	%rd96, %r10;
	mul.lo.s64 	%rd9, %rd87, %rd96;
	add.s64 	%rd10, %rd8, %rd96;
	@%p5 bra 	$L__BB0_90;
	and.b64  	%rd11, %rd87, 7;
	add.s64 	%rd12, %rd11, -1;
	and.b64  	%rd13, %rd87, 3;
	add.s64 	%rd14, %rd13, -1;
	and.b64  	%rd15, %rd87, 15;
	add.s64 	%rd16, %rd15, -1;
	and.b64  	%rd17, %rd87, -8;
	and.b64  	%rd18, %rd87, 1;
	and.b64  	%rd19, %rd87, -16;
	cvta.to.global.u64 	%rd20, %rd86;
	shl.b64 	%rd97, %rd10, 2;
	add.s64 	%rd21, %rd1, %rd97;
	mov.b32 	%r12, 0;
$L__BB0_3:
	setp.eq.s64 	%p6, %rd7, 0;
	@%p6 bra 	$L__BB0_89;
	mov.b64 	%rd256, 0;
$L__BB0_5:
	setp.lt.u64 	%p7, %rd87, 8;
	add.s64 	%rd23, %rd256, %rd6;
	mul.lo.s64 	%rd24, %rd23, %rd87;
	mov.f32 	%f539, 0f00000000;
	mov.b64 	%rd261, 0;
	@%p7 bra 	$L__BB0_8;
	shl.b64 	%rd100, %rd8, 2;
	add.s64 	%rd101, %rd100, %rd1;
	add.s64 	%rd257, %rd101, 16;
	mul.lo.s64 	%rd102, %rd87, %rd23;
	shl.b64 	%rd103, %rd102, 2;
	add.s64 	%rd104, %rd2, %rd103;
	add.s64 	%rd258, %rd104, 16;
	mov.f32 	%f539, 0f00000000;
	mov.u64 	%rd259, %rd17;
$L__BB0_7:
	.pragma "nounroll";
	ld.global.f32 	%f59, [%rd258+-16];
	ld.global.f32 	%f60, [%rd257+-16];
	fma.rn.f32 	%f61, %f59, %f60, %f539;
	ld.global.f32 	%f62, [%rd258+-12];
	ld.global.f32 	%f63, [%rd257+-12];
	fma.rn.f32 	%f64, %f62, %f63, %f61;
	ld.global.f32 	%f65, [%rd258+-8];
	ld.global.f32 	%f66, [%rd257+-8];
	fma.rn.f32 	%f67, %f65, %f66, %f64;
	ld.global.f32 	%f68, [%rd258+-4];
	ld.global.f32 	%f69, [%rd257+-4];
	fma.rn.f32 	%f70, %f68, %f69, %f67;
	ld.global.f32 	%f71, [%rd258];
	ld.global.f32 	%f72, [%rd257];
	fma.rn.f32 	%f73, %f71, %f72, %f70;
	ld.global.f32 	%f74, [%rd258+4];
	ld.global.f32 	%f75, [%rd257+4];
	fma.rn.f32 	%f76, %f74, %f75, %f73;
	ld.global.f32 	%f77, [%rd258+8];
	ld.global.f32 	%f78, [%rd257+8];
	fma.rn.f32 	%f79, %f77, %f78, %f76;
	ld.global.f32 	%f80, [%rd258+12];
	ld.global.f32 	%f81, [%rd257+12];
	fma.rn.f32 	%f539, %f80, %f81, %f79;
	add.s64 	%rd259, %rd259, -8;
	add.s64 	%rd258, %rd258, 32;
	add.s64 	%rd257, %rd257, 32;
	setp.ne.s64 	%p8, %rd259, 0;
	mov.u64 	%rd261, %rd17;
	@%p8 bra 	$L__BB0_7;
$L__BB0_8:
	setp.eq.s64 	%p9, %rd11, 0;
	@%p9 bra 	$L__BB0_16;
	setp.lt.u64 	%p10, %rd12, 3;
	@%p10 bra 	$L__BB0_11;
	add.s64 	%rd105, %rd261, %rd24;
	shl.b64 	%rd106, %rd105, 2;
	add.s64 	%rd107, %rd2, %rd106;
	ld.global.f32 	%f83, [%rd107];
	add.s64 	%rd108, %rd261, %rd8;
	shl.b64 	%rd109, %rd108, 2;
	add.s64 	%rd110, %rd1, %rd109;
	ld.global.f32 	%f84, [%rd110];
	fma.rn.f32 	%f85, %f83, %f84, %f539;
	ld.global.f32 	%f86, [%rd107+4];
	ld.global.f32 	%f87, [%rd110+4];
	fma.rn.f32 	%f88, %f86, %f87, %f85;
	ld.global.f32 	%f89, [%rd107+8];
	ld.global.f32 	%f90, [%rd110+8];
	fma.rn.f32 	%f91, %f89, %f90, %f88;
	ld.global.f32 	%f92, [%rd107+12];
	ld.global.f32 	%f93, [%rd110+12];
	fma.rn.f32 	%f539, %f92, %f93, %f91;
	add.s64 	%rd261, %rd261, 4;
$L__BB0_11:
	setp.eq.s64 	%p11, %rd13, 0;
	@%p11 bra 	$L__BB0_16;
	setp.eq.s64 	%p12, %rd14, 0;
	@%p12 bra 	$L__BB0_14;
	add.s64 	%rd111, %rd261, %rd24;
	shl.b64 	%rd112, %rd111, 2;
	add.s64 	%rd113, %rd2, %rd112;
	ld.global.f32 	%f95, [%rd113];
	add.s64 	%rd114, %rd261, %rd8;
	shl.b64 	%rd115, %rd114, 2;
	add.s64 	%rd116, %rd1, %rd115;
	ld.global.f32 	%f96, [%rd116];
	fma.rn.f32 	%f97, %f95, %f96, %f539;
	ld.global.f32 	%f98, [%rd113+4];
	ld.global.f32 	%f99, [%rd116+4];
	fma.rn.f32 	%f539, %f98, %f99, %f97;
	add.s64 	%rd261, %rd261, 2;
$L__BB0_14:
	setp.eq.s64 	%p13, %rd18, 0;
	@%p13 bra 	$L__BB0_16;
	add.s64 	%rd117, %rd261, %rd24;
	shl.b64 	%rd118, %rd117, 2;
	add.s64 	%rd119, %rd2, %rd118;
	ld.global.f32 	%f100, [%rd119];
	add.s64 	%rd120, %rd261, %rd8;
	shl.b64 	%rd121, %rd120, 2;
	add.s64 	%rd122, %rd1, %rd121;
	ld.global.f32 	%f101, [%rd122];
	fma.rn.f32 	%f539, %f100, %f101, %f539;
$L__BB0_16:
	shl.b64 	%rd124, %rd23, 2;
	add.s64 	%rd125, %rd20, %rd124;
	ld.global.f32 	%f102, [%rd125];
	sub.f32 	%f13, %f539, %f102;
	mov.b64 	%rd264, 0;
	@%p7 bra 	$L__BB0_19;
	mov.b64 	%rd266, 0;
$L__BB0_18:
	.pragma "nounroll";
	add.s64 	%rd127, %rd266, %rd8;
	shl.b64 	%rd128, %rd127, 2;
	add.s64 	%rd129, %rd1, %rd128;
	ld.global.f32 	%f103, [%rd129];
	cvt.f64.f32 	%fd1, %f103;
	add.s64 	%rd130, %rd266, %rd24;
	shl.b64 	%rd131, %rd130, 2;
	add.s64 	%rd132, %rd2, %rd131;
	ld.global.f32 	%f104, [%rd132];
	mul.f32 	%f105, %f13, %f104;
	cvt.f64.f32 	%fd2, %f105;
	mul.f64 	%fd3, %fd2, 0d3FA999999999999A;
	sub.f64 	%fd4, %fd1, %fd3;
	cvt.rn.f32.f64 	%f106, %fd4;
	shl.b64 	%rd133, %rd266, 2;
	add.s64 	%rd134, %rd3, %rd133;
	ld.global.f32 	%f107, [%rd129+4];
	cvt.f64.f32 	%fd5, %f107;
	ld.global.f32 	%f108, [%rd132+4];
	mul.f32 	%f109, %f13, %f108;
	cvt.f64.f32 	%fd6, %f109;
	mul.f64 	%fd7, %fd6, 0d3FA999999999999A;
	sub.f64 	%fd8, %fd5, %fd7;
	cvt.rn.f32.f64 	%f110, %fd8;
	st.local.v2.f32 	[%rd134], {%f106, %f110};
	ld.global.f32 	%f111, [%rd129+8];
	cvt.f64.f32 	%fd9, %f111;
	ld.global.f32 	%f112, [%rd132+8];
	mul.f32 	%f113, %f13, %f112;
	cvt.f64.f32 	%fd10, %f113;
	mul.f64 	%fd11, %fd10, 0d3FA999999999999A;
	sub.f64 	%fd12, %fd9, %fd11;
	cvt.rn.f32.f64 	%f114, %fd12;
	ld.global.f32 	%f115, [%rd129+12];
	cvt.f64.f32 	%fd13, %f115;
	ld.global.f32 	%f116, [%rd132+12];
	mul.f32 	%f117, %f13, %f116;
	cvt.f64.f32 	%fd14, %f117;
	mul.f64 	%fd15, %fd14, 0d3FA999999999999A;
	sub.f64 	%fd16, %fd13, %fd15;
	cvt.rn.f32.f64 	%f118, %fd16;
	st.local.v2.f32 	[%rd134+8], {%f114, %f118};
	ld.global.f32 	%f119, [%rd129+16];
	cvt.f64.f32 	%fd17, %f119;
	ld.global.f32 	%f120, [%rd132+16];
	mul.f32 	%f121, %f13, %f120;
	cvt.f64.f32 	%fd18, %f121;
	mul.f64 	%fd19, %fd18, 0d3FA999999999999A;
	sub.f64 	%fd20, %fd17, %fd19;
	cvt.rn.f32.f64 	%f122, %fd20;
	ld.global.f32 	%f123, [%rd129+20];
	cvt.f64.f32 	%fd21, %f123;
	ld.global.f32 	%f124, [%rd132+20];
	mul.f32 	%f125, %f13, %f124;
	cvt.f64.f32 	%fd22, %f125;
	mul.f64 	%fd23, %fd22, 0d3FA999999999999A;
	sub.f64 	%fd24, %fd21, %fd23;
	cvt.rn.f32.f64 	%f126, %fd24;
	st.local.v2.f32 	[%rd134+16], {%f122, %f126};
	ld.global.f32 	%f127, [%rd129+24];
	cvt.f64.f32 	%fd25, %f127;
	ld.global.f32 	%f128, [%rd132+24];
	mul.f32 	%f129, %f13, %f128;
	cvt.f64.f32 	%fd26, %f129;
	mul.f64 	%fd27, %fd26, 0d3FA999999999999A;
	sub.f64 	%fd28, %fd25, %fd27;
	cvt.rn.f32.f64 	%f130, %fd28;
	ld.global.f32 	%f131, [%rd129+28];
	cvt.f64.f32 	%fd29, %f131;
	ld.global.f32 	%f132, [%rd132+28];
	mul.f32 	%f133, %f13, %f132;
	cvt.f64.f32 	%fd30, %f133;
	mul.f64 	%fd31, %fd30, 0d3FA999999999999A;
	sub.f64 	%fd32, %fd29, %fd31;
	cvt.rn.f32.f64 	%f134, %fd32;
	st.local.v2.f32 	[%rd134+24], {%f130, %f134};
	add.s64 	%rd266, %rd266, 8;
	setp.eq.s64 	%p15, %rd266, %rd17;
	mov.u64 	%rd264, %rd17;
	@%p15 bra 	$L__BB0_19;
	bra.uni 	$L__BB0_18;
$L__BB0_19:
	@%p9 bra 	$L__BB0_27;
	setp.lt.u64 	%p17, %rd12, 3;
	@%p17 bra 	$L__BB0_22;
	add.s64 	%rd135, %rd264, %rd8;
	shl.b64 	%rd136, %rd135, 2;
	add.s64 	%rd137, %rd1, %rd136;
	ld.global.f32 	%f135, [%rd137];
	cvt.f64.f32 	%fd33, %f135;
	add.s64 	%rd138, %rd264, %rd24;
	shl.b64 	%rd139, %rd138, 2;
	add.s64 	%rd140, %rd2, %rd139;
	ld.global.f32 	%f136, [%rd140];
	mul.f32 	%f137, %f13, %f136;
	cvt.f64.f32 	%fd34, %f137;
	mul.f64 	%fd35, %fd34, 0d3FA999999999999A;
	sub.f64 	%fd36, %fd33, %fd35;
	cvt.rn.f32.f64 	%f138, %fd36;
	shl.b64 	%rd141, %rd264, 2;
	add.s64 	%rd142, %rd3, %rd141;
	st.local.f32 	[%rd142], %f138;
	ld.global.f32 	%f139, [%rd137+4];
	cvt.f64.f32 	%fd37, %f139;
	ld.global.f32 	%f140, [%rd140+4];
	mul.f32 	%f141, %f13, %f140;
	cvt.f64.f32 	%fd38, %f141;
	mul.f64 	%fd39, %fd38, 0d3FA999999999999A;
	sub.f64 	%fd40, %fd37, %fd39;
	cvt.rn.f32.f64 	%f142, %fd40;
	st.local.f32 	[%rd142+4], %f142;
	ld.global.f32 	%f143, [%rd137+8];
	cvt.f64.f32 	%fd41, %f143;
	ld.global.f32 	%f144, [%rd140+8];
	mul.f32 	%f145, %f13, %f144;
	cvt.f64.f32 	%fd42, %f145;
	mul.f64 	%fd43, %fd42, 0d3FA999999999999A;
	sub.f64 	%fd44, %fd41, %fd43;
	cvt.rn.f32.f64 	%f146, %fd44;
	st.local.f32 	[%rd142+8], %f146;
	ld.global.f32 	%f147, [%rd137+12];
	cvt.f64.f32 	%fd45, %f147;
	ld.global.f32 	%f148, [%rd140+12];
	mul.f32 	%f149, %f13, %f148;
	cvt.f64.f32 	%fd46, %f149;
	mul.f64 	%fd47, %fd46, 0d3FA999999999999A;
	sub.f64 	%fd48, %fd45, %fd47;
	cvt.rn.f32.f64 	%f150, %fd48;
	st.local.f32 	[%rd142+12], %f150;
	add.s64 	%rd264, %rd264, 4;
$L__BB0_22:
	setp.eq.s64 	%p18, %rd13, 0;
	@%p18 bra 	$L__BB0_27;
	setp.eq.s64 	%p19, %rd14, 0;
	@%p19 bra 	$L__BB0_25;
	add.s64 	%rd143, %rd264, %rd8;
	shl.b64 	%rd144, %rd143, 2;
	add.s64 	%rd145, %rd1, %rd144;
	ld.global.f32 	%f151, [%rd145];
	cvt.f64.f32 	%fd49, %f151;
	add.s64 	%rd146, %rd264, %rd24;
	shl.b64 	%rd147, %rd146, 2;
	add.s64 	%rd148, %rd2, %rd147;
	ld.global.f32 	%f152, [%rd148];
	mul.f32 	%f153, %f13, %f152;
	cvt.f64.f32 	%fd50, %f153;
	mul.f64 	%fd51, %fd50, 0d3FA999999999999A;
	sub.f64 	%fd52, %fd49, %fd51;
	cvt.rn.f32.f64 	%f154, %fd52;
	shl.b64 	%rd149, %rd264, 2;
	add.s64 	%rd150, %rd3, %rd149;
	st.local.f32 	[%rd150], %f154;
	ld.global.f32 	%f155, [%rd145+4];
	cvt.f64.f32 	%fd53, %f155;
	ld.global.f32 	%f156, [%rd148+4];
	mul.f32 	%f157, %f13, %f156;
	cvt.f64.f32 	%fd54, %f157;
	mul.f64 	%fd55, %fd54, 0d3FA999999999999A;
	sub.f64 	%fd56, %fd53, %fd55;
	cvt.rn.f32.f64 	%f158, %fd56;
	st.local.f32 	[%rd150+4], %f158;
	add.s64 	%rd264, %rd264, 2;
$L__BB0_25:
	setp.eq.s64 	%p20, %rd18, 0;
	@%p20 bra 	$L__BB0_27;
	add.s64 	%rd151, %rd264, %rd8;
	shl.b64 	%rd152, %rd151, 2;
	add.s64 	%rd153, %rd1, %rd152;
	ld.global.f32 	%f159, [%rd153];
	cvt.f64.f32 	%fd57, %f159;
	add.s64 	%rd154, %rd264, %rd24;
	shl.b64 	%rd155, %rd154, 2;
	add.s64 	%rd156, %rd2, %rd155;
	ld.global.f32 	%f160, [%rd156];
	mul.f32 	%f161, %f13, %f160;
	cvt.f64.f32 	%fd58, %f161;
	fma.rn.f64 	%fd59, %fd58, 0dBFA999999999999A, %fd57;
	cvt.rn.f32.f64 	%f162, %fd59;
	shl.b64 	%rd157, %rd264, 2;
	add.s64 	%rd158, %rd3, %rd157;
	st.local.f32 	[%rd158], %f162;
$L__BB0_27:
	setp.lt.u64 	%p21, %rd87, 16;
	mov.b64 	%rd268, 0;
	@%p21 bra 	$L__BB0_30;
	mov.b64 	%rd270, 0;
$L__BB0_29:
	.pragma "nounroll";
	add.s64 	%rd161, %rd270, %rd9;
	shl.b64 	%rd162, %rd161, 2;
	add.s64 	%rd163, %rd1, %rd162;
	ld.global.f32 	%f163, [%rd163];
	shl.b64 	%rd164, %rd270, 2;
	add.s64 	%rd165, %rd4, %rd164;
	ld.global.f32 	%f164, [%rd163+4];
	st.local.v2.f32 	[%rd165], {%f163, %f164};
	ld.global.f32 	%f165, [%rd163+8];
	ld.global.f32 	%f166, [%rd163+12];
	st.local.v2.f32 	[%rd165+8], {%f165, %f166};
	ld.global.f32 	%f167, [%rd163+16];
	ld.global.f32 	%f168, [%rd163+20];
	st.local.v2.f32 	[%rd165+16], {%f167, %f168};
	ld.global.f32 	%f169, [%rd163+24];
	ld.global.f32 	%f170, [%rd163+28];
	st.local.v2.f32 	[%rd165+24], {%f169, %f170};
	ld.global.f32 	%f171, [%rd163+32];
	ld.global.f32 	%f172, [%rd163+36];
	st.local.v2.f32 	[%rd165+32], {%f171, %f172};
	ld.global.f32 	%f173, [%rd163+40];
	ld.global.f32 	%f174, [%rd163+44];
	st.local.v2.f32 	[%rd165+40], {%f173, %f174};
	ld.global.f32 	%f175, [%rd163+48];
	ld.global.f32 	%f176, [%rd163+52];
	st.local.v2.f32 	[%rd165+48], {%f175, %f176};
	ld.global.f32 	%f177, [%rd163+56];
	ld.global.f32 	%f178, [%rd163+60];
	st.local.v2.f32 	[%rd165+56], {%f177, %f178};
	add.s64 	%rd270, %rd270, 16;
	setp.eq.s64 	%p22, %rd270, %rd19;
	mov.u64 	%rd268, %rd19;
	@%p22 bra 	$L__BB0_30;
	bra.uni 	$L__BB0_29;
$L__BB0_30:
	setp.eq.s64 	%p23, %rd15, 0;
	@%p23 bra 	$L__BB0_40;
	setp.lt.u64 	%p24, %rd16, 7;
	@%p24 bra 	$L__BB0_33;
	add.s64 	%rd166, %rd268, %rd9;
	shl.b64 	%rd167, %rd166, 2;
	add.s64 	%rd168, %rd1, %rd167;
	ld.global.f32 	%f179, [%rd168];
	shl.b64 	%rd169, %rd268, 2;
	add.s64 	%rd170, %rd4, %rd169;
	st.local.f32 	[%rd170], %f179;
	ld.global.f32 	%f180, [%rd168+4];
	st.local.f32 	[%rd170+4], %f180;
	ld.global.f32 	%f181, [%rd168+8];
	st.local.f32 	[%rd170+8], %f181;
	ld.global.f32 	%f182, [%rd168+12];
	st.local.f32 	[%rd170+12], %f182;
	ld.global.f32 	%f183, [%rd168+16];
	st.local.f32 	[%rd170+16], %f183;
	ld.global.f32 	%f184, [%rd168+20];
	st.local.f32 	[%rd170+20], %f184;
	ld.global.f32 	%f185, [%rd168+24];
	st.local.f32 	[%rd170+24], %f185;
	ld.global.f32 	%f186, [%rd168+28];
	st.local.f32 	[%rd170+28], %f186;
	add.s64 	%rd268, %rd268, 8;
$L__BB0_33:
	@%p9 bra 	$L__BB0_40;
	setp.lt.u64 	%p26, %rd12, 3;
	@%p26 bra 	$L__BB0_36;
	add.s64 	%rd171, %rd268, %rd9;
	shl.b64 	%rd172, %rd171, 2;
	add.s64 	%rd173, %rd1, %rd172;
	ld.global.f32 	%f187, [%rd173];
	shl.b64 	%rd174, %rd268, 2;
	add.s64 	%rd175, %rd4, %rd174;
	st.local.f32 	[%rd175], %f187;
	ld.global.f32 	%f188, [%rd173+4];
	st.local.f32 	[%rd175+4], %f188;
	ld.global.f32 	%f189, [%rd173+8];
	st.local.f32 	[%rd175+8], %f189;
	ld.global.f32 	%f190, [%rd173+12];
	st.local.f32 	[%rd175+12], %f190;
	add.s64 	%rd268, %rd268, 4;
$L__BB0_36:
	setp.eq.s64 	%p27, %rd13, 0;
	@%p27 bra 	$L__BB0_40;
	setp.eq.s64 	%p28, %rd13, 1;
	add.s64 	%rd176, %rd268, %rd9;
	shl.b64 	%rd177, %rd176, 2;
	add.s64 	%rd50, %rd1, %rd177;
	ld.global.f32 	%f191, [%rd50];
	shl.b64 	%rd178, %rd268, 2;
	add.s64 	%rd51, %rd4, %rd178;
	st.local.f32 	[%rd51], %f191;
	@%p28 bra 	$L__BB0_40;
	setp.eq.s64 	%p29, %rd13, 2;
	ld.global.f32 	%f192, [%rd50+4];
	st.local.f32 	[%rd51+4], %f192;
	@%p29 bra 	$L__BB0_40;
	ld.global.f32 	%f193, [%rd50+8];
	st.local.f32 	[%rd51+8], %f193;
$L__BB0_40:
	mov.b64 	%rd272, 0;
	@%p21 bra 	$L__BB0_43;
	mov.b64 	%rd274, 0;
$L__BB0_42:
	.pragma "nounroll";
	shl.b64 	%rd181, %rd274, 2;
	add.s64 	%rd182, %rd3, %rd181;
	ld.local.v2.f32 	{%f197, %f198}, [%rd182];
	add.s64 	%rd183, %rd4, %rd181;
	ld.local.v2.f32 	{%f199, %f200}, [%rd183];
	sub.f32 	%f201, %f197, %f199;
	add.f32 	%f202, %f546, %f201;
	sub.f32 	%f203, %f198, %f200;
	add.f32 	%f204, %f202, %f203;
	ld.local.v2.f32 	{%f205, %f206}, [%rd182+8];
	ld.local.v2.f32 	{%f207, %f208}, [%rd183+8];
	sub.f32 	%f209, %f205, %f207;
	add.f32 	%f210, %f204, %f209;
	sub.f32 	%f211, %f206, %f208;
	add.f32 	%f212, %f210, %f211;
	ld.local.v2.f32 	{%f213, %f214}, [%rd182+16];
	ld.local.v2.f32 	{%f215, %f216}, [%rd183+16];
	sub.f32 	%f217, %f213, %f215;
	add.f32 	%f218, %f212, %f217;
	sub.f32 	%f219, %f214, %f216;
	add.f32 	%f220, %f218, %f219;
	ld.local.v2.f32 	{%f221, %f222}, [%rd182+24];
	ld.local.v2.f32 	{%f223, %f224}, [%rd183+24];
	sub.f32 	%f225, %f221, %f223;
	add.f32 	%f226, %f220, %f225;
	sub.f32 	%f227, %f222, %f224;
	add.f32 	%f228, %f226, %f227;
	ld.local.v2.f32 	{%f229, %f230}, [%rd182+32];
	ld.local.v2.f32 	{%f231, %f232}, [%rd183+32];
	sub.f32 	%f233, %f229, %f231;
	add.f32 	%f234, %f228, %f233;
	sub.f32 	%f235, %f230, %f232;
	add.f32 	%f236, %f234, %f235;
	ld.local.v2.f32 	{%f237, %f238}, [%rd182+40];
	ld.local.v2.f32 	{%f239, %f240}, [%rd183+40];
	sub.f32 	%f241, %f237, %f239;
	add.f32 	%f242, %f236, %f241;
	sub.f32 	%f243, %f238, %f240;
	add.f32 	%f244, %f242, %f243;
	ld.local.v2.f32 	{%f245, %f246}, [%rd182+48];
	ld.local.v2.f32 	{%f247, %f248}, [%rd183+48];
	sub.f32 	%f249, %f245, %f247;
	add.f32 	%f250, %f244, %f249;
	sub.f32 	%f251, %f246, %f248;
	add.f32 	%f252, %f250, %f251;
	ld.local.v2.f32 	{%f253, %f254}, [%rd182+56];
	ld.local.v2.f32 	{%f255, %f256}, [%rd183+56];
	sub.f32 	%f257, %f253, %f255;
	add.f32 	%f258, %f252, %f257;
	sub.f32 	%f259, %f254, %f256;
	add.f32 	%f546, %f258, %f259;
	add.s64 	%rd274, %rd274, 16;
	setp.eq.s64 	%p31, %rd274, %rd19;
	mov.u64 	%rd272, %rd19;
	@%p31 bra 	$L__BB0_43;
	bra.uni 	$L__BB0_42;
$L__BB0_43:
	@%p23 bra 	$L__BB0_53;
	setp.lt.u64 	%p33, %rd16, 7;
	@%p33 bra 	$L__BB0_46;
	shl.b64 	%rd184, %rd272, 2;
	add.s64 	%rd185, %rd3, %rd184;
	ld.local.f32 	%f261, [%rd185];
	add.s64 	%rd186, %rd4, %rd184;
	ld.local.f32 	%f262, [%rd186];
	sub.f32 	%f263, %f261, %f262;
	add.f32 	%f264, %f546, %f263;
	ld.local.f32 	%f265, [%rd185+4];
	ld.local.f32 	%f266, [%rd186+4];
	sub.f32 	%f267, %f265, %f266;
	add.f32 	%f268, %f264, %f267;
	ld.local.f32 	%f269, [%rd185+8];
	ld.local.f32 	%f270, [%rd186+8];
	sub.f32 	%f271, %f269, %f270;
	add.f32 	%f272, %f268, %f271;
	ld.local.f32 	%f273, [%rd185+12];
	ld.local.f32 	%f274, [%rd186+12];
	sub.f32 	%f275, %f273, %f274;
	add.f32 	%f276, %f272, %f275;
	ld.local.f32 	%f277, [%rd185+16];
	ld.local.f32 	%f278, [%rd186+16];
	sub.f32 	%f279, %f277, %f278;
	add.f32 	%f280, %f276, %f279;
	ld.local.f32 	%f281, [%rd185+20];
	ld.local.f32 	%f282, [%rd186+20];
	sub.f32 	%f283, %f281, %f282;
	add.f32 	%f284, %f280, %f283;
	ld.local.f32 	%f285, [%rd185+24];
	ld.local.f32 	%f286, [%rd186+24];
	sub.f32 	%f287, %f285, %f286;
	add.f32 	%f288, %f284, %f287;
	ld.local.f32 	%f289, [%rd185+28];
	ld.local.f32 	%f290, [%rd186+28];
	sub.f32 	%f291, %f289, %f290;
	add.f32 	%f546, %f288, %f291;
	add.s64 	%rd272, %rd272, 8;
$L__BB0_46:
	@%p9 bra 	$L__BB0_53;
	setp.lt.u64 	%p35, %rd12, 3;
	@%p35 bra 	$L__BB0_49;
	shl.b64 	%rd187, %rd272, 2;
	add.s64 	%rd188, %rd3, %rd187;
	ld.local.f32 	%f293, [%rd188];
	add.s64 	%rd189, %rd4, %rd187;
	ld.local.f32 	%f294, [%rd189];
	sub.f32 	%f295, %f293, %f294;
	add.f32 	%f296, %f546, %f295;
	ld.local.f32 	%f297, [%rd188+4];
	ld.local.f32 	%f298, [%rd189+4];
	sub.f32 	%f299, %f297, %f298;
	add.f32 	%f300, %f296, %f299;
	ld.local.f32 	%f301, [%rd188+8];
	ld.local.f32 	%f302, [%rd189+8];
	sub.f32 	%f303, %f301, %f302;
	add.f32 	%f304, %f300, %f303;
	ld.local.f32 	%f305, [%rd188+12];
	ld.local.f32 	%f306, [%rd189+12];
	sub.f32 	%f307, %f305, %f306;
	add.f32 	%f546, %f304, %f307;
	add.s64 	%rd272, %rd272, 4;
$L__BB0_49:
	setp.eq.s64 	%p36, %rd13, 0;
	@%p36 bra 	$L__BB0_53;
	setp.eq.s64 	%p37, %rd13, 1;
	shl.b64 	%rd190, %rd272, 2;
	add.s64 	%rd59, %rd3, %rd190;
	ld.local.f32 	%f308, [%rd59];
	add.s64 	%rd60, %rd4, %rd190;
	ld.local.f32 	%f309, [%rd60];
	sub.f32 	%f310, %f308, %f309;
	add.f32 	%f546, %f546, %f310;
	@%p37 bra 	$L__BB0_53;
	setp.eq.s64 	%p38, %rd13, 2;
	ld.local.f32 	%f311, [%rd59+4];
	ld.local.f32 	%f312, [%rd60+4];
	sub.f32 	%f313, %f311, %f312;
	add.f32 	%f546, %f546, %f313;
	@%p38 bra 	$L__BB0_53;
	ld.local.f32 	%f314, [%rd59+8];
	ld.local.f32 	%f315, [%rd60+8];
	sub.f32 	%f316, %f314, %f315;
	add.f32 	%f546, %f546, %f316;
$L__BB0_53:
	mov.b64 	%rd277, 0;
	@%p7 bra 	$L__BB0_56;
	mov.b64 	%rd275, 0;
$L__BB0_55:
	.pragma "nounroll";
	add.s64 	%rd193, %rd275, %rd9;
	shl.b64 	%rd194, %rd193, 2;
	add.s64 	%rd195, %rd1, %rd194;
	ld.global.f32 	%f320, [%rd195];
	add.s64 	%rd196, %rd275, %rd8;
	shl.b64 	%rd197, %rd196, 2;
	add.s64 	%rd198, %rd1, %rd197;
	ld.global.f32 	%f321, [%rd198];
	sub.f32 	%f322, %f320, %f321;
	add.f32 	%f323, %f555, %f322;
	ld.global.f32 	%f324, [%rd195+4];
	ld.global.f32 	%f325, [%rd198+4];
	sub.f32 	%f326, %f324, %f325;
	add.f32 	%f327, %f323, %f326;
	ld.global.f32 	%f328, [%rd195+8];
	ld.global.f32 	%f329, [%rd198+8];
	sub.f32 	%f330, %f328, %f329;
	add.f32 	%f331, %f327, %f330;
	ld.global.f32 	%f332, [%rd195+12];
	ld.global.f32 	%f333, [%rd198+12];
	sub.f32 	%f334, %f332, %f333;
	add.f32 	%f335, %f331, %f334;
	ld.global.f32 	%f336, [%rd195+16];
	ld.global.f32 	%f337, [%rd198+16];
	sub.f32 	%f338, %f336, %f337;
	add.f32 	%f339, %f335, %f338;
	ld.global.f32 	%f340, [%rd195+20];
	ld.global.f32 	%f341, [%rd198+20];
	sub.f32 	%f342, %f340, %f341;
	add.f32 	%f343, %f339, %f342;
	ld.global.f32 	%f344, [%rd195+24];
	ld.global.f32 	%f345, [%rd198+24];
	sub.f32 	%f346, %f344, %f345;
	add.f32 	%f347, %f343, %f346;
	ld.global.f32 	%f348, [%rd195+28];
	ld.global.f32 	%f349, [%rd198+28];
	sub.f32 	%f350, %f348, %f349;
	add.f32 	%f555, %f347, %f350;
	add.s64 	%rd275, %rd275, 8;
	setp.ne.s64 	%p40, %rd275, %rd17;
	mov.u64 	%rd277, %rd17;
	@%p40 bra 	$L__BB0_55;
$L__BB0_56:
	@%p9 bra 	$L__BB0_64;
	setp.lt.u64 	%p42, %rd12, 3;
	@%p42 bra 	$L__BB0_59;
	add.s64 	%rd199, %rd277, %rd9;
	shl.b64 	%rd200, %rd199, 2;
	add.s64 	%rd201, %rd1, %rd200;
	ld.global.f32 	%f352, [%rd201];
	add.s64 	%rd202, %rd277, %rd8;
	shl.b64 	%rd203, %rd202, 2;
	add.s64 	%rd204, %rd1, %rd203;
	ld.global.f32 	%f353, [%rd204];
	sub.f32 	%f354, %f352, %f353;
	add.f32 	%f355, %f555, %f354;
	ld.global.f32 	%f356, [%rd201+4];
	ld.global.f32 	%f357, [%rd204+4];
	sub.f32 	%f358, %f356, %f357;
	add.f32 	%f359, %f355, %f358;
	ld.global.f32 	%f360, [%rd201+8];
	ld.global.f32 	%f361, [%rd204+8];
	sub.f32 	%f362, %f360, %f361;
	add.f32 	%f363, %f359, %f362;
	ld.global.f32 	%f364, [%rd201+12];
	ld.global.f32 	%f365, [%rd204+12];
	sub.f32 	%f366, %f364, %f365;
	add.f32 	%f555, %f363, %f366;
	add.s64 	%rd277, %rd277, 4;
$L__BB0_59:
	setp.eq.s64 	%p43, %rd13, 0;
	@%p43 bra 	$L__BB0_64;
	setp.eq.s64 	%p44, %rd14, 0;
	@%p44 bra 	$L__BB0_62;
	add.s64 	%rd205, %rd277, %rd9;
	shl.b64 	%rd206, %rd205, 2;
	add.s64 	%rd207, %rd1, %rd206;
	ld.global.f32 	%f368, [%rd207];
	add.s64 	%rd208, %rd277, %rd8;
	shl.b64 	%rd209, %rd208, 2;
	add.s64 	%rd210, %rd1, %rd209;
	ld.global.f32 	%f369, [%rd210];
	sub.f32 	%f370, %f368, %f369;
	add.f32 	%f371, %f555, %f370;
	ld.global.f32 	%f372, [%rd207+4];
	ld.global.f32 	%f373, [%rd210+4];
	sub.f32 	%f374, %f372, %f373;
	add.f32 	%f555, %f371, %f374;
	add.s64 	%rd277, %rd277, 2;
$L__BB0_62:
	setp.eq.s64 	%p45, %rd18, 0;
	@%p45 bra 	$L__BB0_64;
	add.s64 	%rd211, %rd277, %rd9;
	shl.b64 	%rd212, %rd211, 2;
	add.s64 	%rd213, %rd1, %rd212;
	ld.global.f32 	%f375, [%rd213];
	add.s64 	%rd214, %rd277, %rd8;
	shl.b64 	%rd215, %rd214, 2;
	add.s64 	%rd216, %rd1, %rd215;
	ld.global.f32 	%f376, [%rd216];
	sub.f32 	%f377, %f375, %f376;
	add.f32 	%f555, %f555, %f377;
$L__BB0_64:
	ld.global.f32 	%f40, [%rd21];
	mov.f32 	%f563, 0f00000000;
	mov.b64 	%rd281, 0;
	@%p21 bra 	$L__BB0_67;
	mov.f32 	%f563, 0f00000000;
	mov.b64 	%rd279, 0;
$L__BB0_66:
	.pragma "nounroll";
	add.s64 	%rd219, %rd279, %rd8;
	shl.b64 	%rd220, %rd219, 2;
	add.s64 	%rd221, %rd1, %rd220;
	ld.global.f32 	%f381, [%rd221];
	sub.f32 	%f382, %f381, %f40;
	add.f32 	%f383, %f563, %f382;
	ld.global.f32 	%f384, [%rd221+4];
	sub.f32 	%f385, %f384, %f40;
	add.f32 	%f386, %f383, %f385;
	ld.global.f32 	%f387, [%rd221+8];
	sub.f32 	%f388, %f387, %f40;
	add.f32 	%f389, %f386, %f388;
	ld.global.f32 	%f390, [%rd221+12];
	sub.f32 	%f391, %f390, %f40;
	add.f32 	%f392, %f389, %f391;
	ld.global.f32 	%f393, [%rd221+16];
	sub.f32 	%f394, %f393, %f40;
	add.f32 	%f395, %f392, %f394;
	ld.global.f32 	%f396, [%rd221+20];
	sub.f32 	%f397, %f396, %f40;
	add.f32 	%f398, %f395, %f397;
	ld.global.f32 	%f399, [%rd221+24];
	sub.f32 	%f400, %f399, %f40;
	add.f32 	%f401, %f398, %f400;
	ld.global.f32 	%f402, [%rd221+28];
	sub.f32 	%f403, %f402, %f40;
	add.f32 	%f404, %f401, %f403;
	ld.global.f32 	%f405, [%rd221+32];
	sub.f32 	%f406, %f405, %f40;
	add.f32 	%f407, %f404, %f406;
	ld.global.f32 	%f408, [%rd221+36];
	sub.f32 	%f409, %f408, %f40;
	add.f32 	%f410, %f407, %f409;
	ld.global.f32 	%f411, [%rd221+40];
	sub.f32 	%f412, %f411, %f40;
	add.f32 	%f413, %f410, %f412;
	ld.global.f32 	%f414, [%rd221+44];
	sub.f32 	%f415, %f414, %f40;
	add.f32 	%f416, %f413, %f415;
	ld.global.f32 	%f417, [%rd221+48];
	sub.f32 	%f418, %f417, %f40;
	add.f32 	%f419, %f416, %f418;
	ld.global.f32 	%f420, [%rd221+52];
	sub.f32 	%f421, %f420, %f40;
	add.f32 	%f422, %f419, %f421;
	ld.global.f32 	%f423, [%rd221+56];
	sub.f32 	%f424, %f423, %f40;
	add.f32 	%f425, %f422, %f424;
	ld.global.f32 	%f426, [%rd221+60];
	sub.f32 	%f427, %f426, %f40;
	add.f32 	%f563, %f425, %f427;
	add.s64 	%rd279, %rd279, 16;
	setp.ne.s64 	%p47, %rd279, %rd19;
	mov.u64 	%rd281, %rd19;
	@%p47 bra 	$L__BB0_66;
$L__BB0_67:
	@%p23 bra 	$L__BB0_77;
	setp.lt.u64 	%p49, %rd16, 7;
	@%p49 bra 	$L__BB0_70;
	add.s64 	%rd222, %rd281, %rd8;
	shl.b64 	%rd223, %rd222, 2;
	add.s64 	%rd224, %rd1, %rd223;
	ld.global.f32 	%f429, [%rd224];
	sub.f32 	%f430, %f429, %f40;
	add.f32 	%f431, %f563, %f430;
	ld.global.f32 	%f432, [%rd224+4];
	sub.f32 	%f433, %f432, %f40;
	add.f32 	%f434, %f431, %f433;
	ld.global.f32 	%f435, [%rd224+8];
	sub.f32 	%f436, %f435, %f40;
	add.f32 	%f437, %f434, %f436;
	ld.global.f32 	%f438, [%rd224+12];
	sub.f32 	%f439, %f438, %f40;
	add.f32 	%f440, %f437, %f439;
	ld.global.f32 	%f441, [%rd224+16];
	sub.f32 	%f442, %f441, %f40;
	add.f32 	%f443, %f440, %f442;
	ld.global.f32 	%f444, [%rd224+20];
	sub.f32 	%f445, %f444, %f40;
	add.f32 	%f446, %f443, %f445;
	ld.global.f32 	%f447, [%rd224+24];
	sub.f32 	%f448, %f447, %f40;
	add.f32 	%f449, %f446, %f448;
	ld.global.f32 	%f450, [%rd224+28];
	sub.f32 	%f451, %f450, %f40;
	add.f32 	%f563, %f449, %f451;
	add.s64 	%rd281, %rd281, 8;
$L__BB0_70:
	@%p9 bra 	$L__BB0_77;
	setp.lt.u64 	%p51, %rd12, 3;
	@%p51 bra 	$L__BB0_73;
	add.s64 	%rd225, %rd281, %rd8;
	shl.b64 	%rd226, %rd225, 2;
	add.s64 	%rd227, %rd1, %rd226;
	ld.global.f32 	%f453, [%rd227];
	sub.f32 	%f454, %f453, %f40;
	add.f32 	%f455, %f563, %f454;
	ld.global.f32 	%f456, [%rd227+4];
	sub.f32 	%f457, %f456, %f40;
	add.f32 	%f458, %f455, %f457;
	ld.global.f32 	%f459, [%rd227+8];
	sub.f32 	%f460, %f459, %f40;
	add.f32 	%f461, %f458, %f460;
	ld.global.f32 	%f462, [%rd227+12];
	sub.f32 	%f463, %f462, %f40;
	add.f32 	%f563, %f461, %f463;
	add.s64 	%rd281, %rd281, 4;
$L__BB0_73:
	setp.eq.s64 	%p52, %rd13, 0;
	@%p52 bra 	$L__BB0_77;
	setp.eq.s64 	%p53, %rd13, 1;
	add.s64 	%rd228, %rd281, %rd8;
	shl.b64 	%rd229, %rd228, 2;
	add.s64 	%rd77, %rd1, %rd229;
	ld.global.f32 	%f464, [%rd77];
	sub.f32 	%f465, %f464, %f40;
	add.f32 	%f563, %f563, %f465;
	@%p53 bra 	$L__BB0_77;
	setp.eq.s64 	%p54, %rd13, 2;
	ld.global.f32 	%f466, [%rd77+4];
	sub.f32 	%f467, %f466, %f40;
	add.f32 	%f563, %f563, %f467;
	@%p54 bra 	$L__BB0_77;
	ld.global.f32 	%f468, [%rd77+8];
	sub.f32 	%f469, %f468, %f40;
	add.f32 	%f563, %f563, %f469;
$L__BB0_77:
	mul.f32 	%f470, %f555, %f555;
	mul.f32 	%f471, %f546, %f546;
	setp.lt.f32 	%p55, %f471, %f470;
	cvt.f64.f32 	%fd60, %f563;
	selp.f64 	%fd61, 0d3FE0000000000000, 0d0000000000000000, %p55;
	mul.f64 	%fd62, %fd61, %fd60;
	cvt.rn.f32.f64 	%f55, %fd62;
	mov.b64 	%rd285, 0;
	@%p7 bra 	$L__BB0_80;
	mov.b64 	%rd283, 0;
$L__BB0_79:
	.pragma "nounroll";
	add.s64 	%rd232, %rd283, %rd24;
	shl.b64 	%rd233, %rd232, 2;
	add.s64 	%rd234, %rd2, %rd233;
	ld.global.f32 	%f472, [%rd234];
	fma.rn.f32 	%f473, %f13, %f472, %f55;
	cvt.f64.f32 	%fd63, %f473;
	mul.f64 	%fd64, %fd63, 0d3FA999999999999A;
	add.s64 	%rd235, %rd283, %rd8;
	shl.b64 	%rd236, %rd235, 2;
	add.s64 	%rd237, %rd1, %rd236;
	ld.global.f32 	%f474, [%rd237];
	cvt.f64.f32 	%fd65, %f474;
	sub.f64 	%fd66, %fd65, %fd64;
	cvt.rn.f32.f64 	%f475, %fd66;
	st.global.f32 	[%rd237], %f475;
	ld.global.f32 	%f476, [%rd234+4];
	fma.rn.f32 	%f477, %f13, %f476, %f55;
	cvt.f64.f32 	%fd67, %f477;
	mul.f64 	%fd68, %fd67, 0d3FA999999999999A;
	ld.global.f32 	%f478, [%rd237+4];
	cvt.f64.f32 	%fd69, %f478;
	sub.f64 	%fd70, %fd69, %fd68;
	cvt.rn.f32.f64 	%f479, %fd70;
	st.global.f32 	[%rd237+4], %f479;
	ld.global.f32 	%f480, [%rd234+8];
	fma.rn.f32 	%f481, %f13, %f480, %f55;
	cvt.f64.f32 	%fd71, %f481;
	mul.f64 	%fd72, %fd71, 0d3FA999999999999A;
	ld.global.f32 	%f482, [%rd237+8];
	cvt.f64.f32 	%fd73, %f482;
	sub.f64 	%fd74, %fd73, %fd72;
	cvt.rn.f32.f64 	%f483, %fd74;
	st.global.f32 	[%rd237+8], %f483;
	ld.global.f32 	%f484, [%rd234+12];
	fma.rn.f32 	%f485, %f13, %f484, %f55;
	cvt.f64.f32 	%fd75, %f485;
	mul.f64 	%fd76, %fd75, 0d3FA999999999999A;
	ld.global.f32 	%f486, [%rd237+12];
	cvt.f64.f32 	%fd77, %f486;
	sub.f64 	%fd78, %fd77, %fd76;
	cvt.rn.f32.f64 	%f487, %fd78;
	st.global.f32 	[%rd237+12], %f487;
	ld.global.f32 	%f488, [%rd234+16];
	fma.rn.f32 	%f489, %f13, %f488, %f55;
	cvt.f64.f32 	%fd79, %f489;
	mul.f64 	%fd80, %fd79, 0d3FA999999999999A;
	ld.global.f32 	%f490, [%rd237+16];
	cvt.f64.f32 	%fd81, %f490;
	sub.f64 	%fd82, %fd81, %fd80;
	cvt.rn.f32.f64 	%f491, %fd82;
	st.global.f32 	[%rd237+16], %f491;
	ld.global.f32 	%f492, [%rd234+20];
	fma.rn.f32 	%f493, %f13, %f492, %f55;
	cvt.f64.f32 	%fd83, %f493;
	mul.f64 	%fd84, %fd83, 0d3FA999999999999A;
	ld.global.f32 	%f494, [%rd237+20];
	cvt.f64.f32 	%fd85, %f494;
	sub.f64 	%fd86, %fd85, %fd84;
	cvt.rn.f32.f64 	%f495, %fd86;
	st.global.f32 	[%rd237+20], %f495;
	ld.global.f32 	%f496, [%rd234+24];
	fma.rn.f32 	%f497, %f13, %f496, %f55;
	cvt.f64.f32 	%fd87, %f497;
	mul.f64 	%fd88, %fd87, 0d3FA999999999999A;
	ld.global.f32 	%f498, [%rd237+24];
	cvt.f64.f32 	%fd89, %f498;
	sub.f64 	%fd90, %fd89, %fd88;
	cvt.rn.f32.f64 	%f499, %fd90;
	st.global.f32 	[%rd237+24], %f499;
	ld.global.f32 	%f500, [%rd234+28];
	fma.rn.f32 	%f501, %f13, %f500, %f55;
	cvt.f64.f32 	%fd91, %f501;
	mul.f64 	%fd92, %fd91, 0d3FA999999999999A;
	ld.global.f32 	%f502, [%rd237+28];
	cvt.f64.f32 	%fd93, %f502;
	sub.f64 	%fd94, %fd93, %fd92;
	cvt.rn.f32.f64 	%f503, %fd94;
	st.global.f32 	[%rd237+28], %f503;
	add.s64 	%rd283, %rd283, 8;
	setp.ne.s64 	%p57, %rd283, %rd17;
	mov.u64 	%rd285, %rd17;
	@%p57 bra 	$L__BB0_79;
$L__BB0_80:
	@%p9 bra 	$L__BB0_88;
	setp.lt.u64 	%p59, %rd12, 3;
	@%p59 bra 	$L__BB0_83;
	add.s64 	%rd238, %rd285, %rd24;
	shl.b64 	%rd239, %rd238, 2;
	add.s64 	%rd240, %rd2, %rd239;
	ld.global.f32 	%f504, [%rd240];
	fma.rn.f32 	%f505, %f13, %f504, %f55;
	cvt.f64.f32 	%fd95, %f505;
	mul.f64 	%fd96, %fd95, 0d3FA999999999999A;
	add.s64 	%rd241, %rd285, %rd8;
	shl.b64 	%rd242, %rd241, 2;
	add.s64 	%rd243, %rd1, %rd242;
	ld.global.f32 	%f506, [%rd243];
	cvt.f64.f32 	%fd97, %f506;
	sub.f64 	%fd98, %fd97, %fd96;
	cvt.rn.f32.f64 	%f507, %fd98;
	st.global.f32 	[%rd243], %f507;
	ld.global.f32 	%f508, [%rd240+4];
	fma.rn.f32 	%f509, %f13, %f508, %f55;
	cvt.f64.f32 	%fd99, %f509;
	mul.f64 	%fd100, %fd99, 0d3FA999999999999A;
	ld.global.f32 	%f510, [%rd243+4];
	cvt.f64.f32 	%fd101, %f510;
	sub.f64 	%fd102, %fd101, %fd100;
	cvt.rn.f32.f64 	%f511, %fd102;
	st.global.f32 	[%rd243+4], %f511;
	ld.global.f32 	%f512, [%rd240+8];
	fma.rn.f32 	%f513, %f13, %f512, %f55;
	cvt.f64.f32 	%fd103, %f513;
	mul.f64 	%fd104, %fd103, 0d3FA999999999999A;
	ld.global.f32 	%f514, [%rd243+8];
	cvt.f64.f32 	%fd105, %f514;
	sub.f64 	%fd106, %fd105, %fd104;
	cvt.rn.f32.f64 	%f515, %fd106;
	st.global.f32 	[%rd243+8], %f515;
	ld.global.f32 	%f516, [%rd240+12];
	fma.rn.f32 	%f517, %f13, %f516, %f55;
	cvt.f64.f32 	%fd107, %f517;
	mul.f64 	%fd108, %fd107, 0d3FA999999999999A;
	ld.global.f32 	%f518, [%rd243+12];
	cvt.f64.f32 	%fd109, %f518;
	sub.f64 	%fd110, %fd109, %fd108;
	cvt.rn.f32.f64 	%f519, %fd110;
	st.global.f32 	[%rd243+12], %f519;
	add.s64 	%rd285, %rd285, 4;
$L__BB0_83:
	setp.eq.s64 	%p60, %rd13, 0;
	@%p60 bra 	$L__BB0_88;
	setp.eq.s64 	%p61, %rd14, 0;
	@%p61 bra 	$L__BB0_86;
	add.s64 	%rd244, %rd285, %rd24;
	shl.b64 	%rd245, %rd244, 2;
	add.s64 	%rd246, %rd2, %rd245;
	ld.global.f32 	%f520, [%rd246];
	fma.rn.f32 	%f521, %f13, %f520, %f55;
	cvt.f64.f32 	%fd111, %f521;
	mul.f64 	%fd112, %fd111, 0d3FA999999999999A;
	add.s64 	%rd247, %rd285, %rd8;
	shl.b64 	%rd248, %rd247, 2;
	add.s64 	%rd249, %rd1, %rd248;
	ld.global.f32 	%f522, [%rd249];
	cvt.f64.f32 	%fd113, %f522;
	sub.f64 	%fd114, %fd113, %fd112;
	cvt.rn.f32.f64 	%f523, %fd114;
	st.global.f32 	[%rd249], %f523;
	ld.global.f32 	%f524, [%rd246+4];
	fma.rn.f32 	%f525, %f13, %f524, %f55;
	cvt.f64.f32 	%fd115, %f525;
	mul.f64 	%fd116, %fd115, 0d3FA999999999999A;
	ld.global.f32 	%f526, [%rd249+4];
	cvt.f64.f32 	%fd117, %f526;
	sub.f64 	%fd118, %fd117, %fd116;
	cvt.rn.f32.f64 	%f527, %fd118;
	st.global.f32 	[%rd249+4], %f527;
	add.s64 	%rd285, %rd285, 2;
$L__BB0_86:
	setp.eq.s64 	%p62, %rd18, 0;
	@%p62 bra 	$L__BB0_88;
	add.s64 	%rd250, %rd285, %rd24;
	shl.b64 	%rd251, %rd250, 2;
	add.s64 	%rd252, %rd2, %rd251;
	ld.global.f32 	%f528, [%rd252];
	fma.rn.f32 	%f529, %f13, %f528, %f55;
	cvt.f64.f32 	%fd119, %f529;
	add.s64 	%rd253, %rd285, %rd8;
	shl.b64 	%rd254, %rd253, 2;
	add.s64 	%rd255, %rd1, %rd254;
	ld.global.f32 	%f530, [%rd255];
	cvt.f64.f32 	%fd120, %f530;
	fma.rn.f64 	%fd121, %fd119, 0dBFA999999999999A, %fd120;
	cvt.rn.f32.f64 	%f531, %fd121;
	st.global.f32 	[%rd255], %f531;
$L__BB0_88:
	add.s64 	%rd256, %rd256, 1;
	setp.gt.u64 	%p63, %rd7, %rd256;
	@%p63 bra 	$L__BB0_5;
$L__BB0_89:
	add.s32 	%r12, %r12, 1;
	setp.ne.s32 	%p64, %r12, %r3;
	@%p64 bra 	$L__BB0_3;
$L__BB0_90:
	ret;

}


// ===== COMPILED SASS (sm_100) =====

	.target	sm_100

	.elftype	@"ET_EXEC"


//--------------------- .note.nv.tkinfo           --------------------------
	.section	.note.nv.tkinfo,"",@"SHT_NOTE"
	.sectionflags	@"SHF_NOTE_NV_TKINFO"
	.tkinfo
        /*0018*/ 	.word	0x00000002
        /*0030*/ 	.string	""
        /*0030*/ 	.string	"ptxas"
        /*0030*/ 	.string	"Cuda compilation tools, release 13.0, V13.0.88"
        /*0030*/ 	.string	"Build cuda_13.0.r13.0/compiler.36424714_0"
        /*0030*/ 	.string	"-arch sm_100 -m 64 "



//--------------------- .note.nv.cuinfo           --------------------------
	.section	.note.nv.cuinfo,"",@"SHT_NOTE"
	.sectionflags	@"SHF_NOTE_NV_CUINFO"
        /*0018*/ 	.short	0x0002
        /*001a*/ 	.short	0x0064
        /*001c*/ 	.short	0x0082
	.zero		2


//--------------------- .nv.info                  --------------------------
	.section	.nv.info,"",@"SHT_CUDA_INFO"
	.align	4


	//----- nvinfo : EIATTR_REGCOUNT
	.align		4
        /*0000*/ 	.byte	0x04, 0x2f
        /*0002*/ 	.short	(.L_1 - .L_0)
	.align		4
.L_0:
        /*0004*/ 	.word	index@(_Z10sgd_kernelPfS_S_yyyi)
        /*0008*/ 	.word	0x00000028


	//----- nvinfo : EIATTR_FRAME_SIZE
	.align		4
.L_1:
        /*000c*/ 	.byte	0x04, 0x11
        /*000e*/ 	.short	(.L_3 - .L_2)
	.align		4
.L_2:
        /*0010*/ 	.word	index@(_Z10sgd_kernelPfS_S_yyyi)
        /*0014*/ 	.word	0x00000050


	//----- nvinfo : EIATTR_MIN_STACK_SIZE
	.align		4
.L_3:
        /*0018*/ 	.byte	0x04, 0x12
        /*001a*/ 	.short	(.L_5 - .L_4)
	.align		4
.L_4:
        /*001c*/ 	.word	index@(_Z10sgd_kernelPfS_S_yyyi)
        /*0020*/ 	.word	0x00000050
.L_5:


//--------------------- .nv.compat                --------------------------
	.section	.nv.compat,"",@"SHT_CUDA_COMPAT_INFO"
	.align	4
        /*0000*/ 	.byte	0x02, 0x09, 0x00, 0x00, 0x02, 0x02, 0x01, 0x00, 0x02, 0x05, 0x05, 0x00, 0x03, 0x07, 0x01, 0x01
        /*0010*/ 	.byte	0x02, 0x03, 0x00, 0x00, 0x02, 0x06, 0x01, 0x00, 0x04, 0x0b, 0x08, 0x00, 0x01, 0x00, 0x00, 0x00
        /*0020*/ 	.byte	0x00, 0x00, 0x00, 0x00


//--------------------- .nv.info._Z10sgd_kernelPfS_S_yyyi --------------------------
	.section	.nv.info._Z10sgd_kernelPfS_S_yyyi,"",@"SHT_CUDA_INFO"
	.sectionflags	@""
	.align	4


	//----- nvinfo : EIATTR_CUDA_API_VERSION
	.align		4
        /*0000*/ 	.byte	0x04, 0x37
        /*0002*/ 	.short	(.L_7 - .L_6)
.L_6:
        /*0004*/ 	.word	0x00000082


	//----- nvinfo : EIATTR_KPARAM_INFO
	.align		4
.L_7:
        /*0008*/ 	.byte	0x04, 0x17
        /*000a*/ 	.short	(.L_9 - .L_8)
.L_8:
        /*000c*/ 	.word	0x00000000
        /*0010*/ 	.short	0x0006
        /*0012*/ 	.short	0x0030
        /*0014*/ 	.byte	0x00, 0xf0, 0x11, 0x00


	//----- nvinfo : EIATTR_KPARAM_INFO
	.align		4
.L_9:
        /*0018*/ 	.byte	0x04, 0x17
        /*001a*/ 	.short	(.L_11 - .L_10)
.L_10:
        /*001c*/ 	.word	0x00000000
        /*0020*/ 	.short	0x0005
        /*0022*/ 	.short	0x0028
        /*0024*/ 	.byte	0x00, 0xf0, 0x21, 0x00


	//----- nvinfo : EIATTR_KPARAM_INFO
	.align		4
.L_11:
        /*0028*/ 	.byte	0x04, 0x17
        /*002a*/ 	.short	(.L_13 - .L_12)
.L_12:
        /*002c*/ 	.word	0x00000000
        /*0030*/ 	.short	0x0004
        /*0032*/ 	.short	0x0020
        /*0034*/ 	.byte	0x00, 0xf0, 0x21, 0x00


	//----- nvinfo : EIATTR_KPARAM_INFO
	.align		4
.L_13:
        /*0038*/ 	.byte	0x04, 0x17
        /*003a*/ 	.short	(.L_15 - .L_14)
.L_14:
        /*003c*/ 	.word	0x00000000
        /*0040*/ 	.short	0x0003
        /*0042*/ 	.short	0x0018
        /*0044*/ 	.byte	0x00, 0xf0, 0x21, 0x00


	//----- nvinfo : EIATTR_KPARAM_INFO
	.align		4
.L_15:
        /*0048*/ 	.byte	0x04, 0x17
        /*004a*/ 	.short	(.L_17 - .L_16)
.L_16:
        /*004c*/ 	.word	0x00000000
        /*0050*/ 	.short	0x0002
        /*0052*/ 	.short	0x0010
        /*0054*/ 	.byte	0x00, 0xf5, 0x21, 0x00


	//----- nvinfo : EIATTR_KPARAM_INFO
	.align		4
.L_17:
        /*0058*/ 	.byte	0x04, 0x17
        /*005a*/ 	.short	(.L_19 - .L_18)
.L_18:
        /*005c*/ 	.word	0x00000000
        /*0060*/ 	.short	0x0001
        /*0062*/ 	.short	0x0008
        /*0064*/ 	.byte	0x00, 0xf5, 0x21, 0x00


	//----- nvinfo : EIATTR_KPARAM_INFO
	.align		4
.L_19:
        /*0068*/ 	.byte	0x04, 0x17
        /*006a*/ 	.short	(.L_21 - .L_20)
.L_20:
        /*006c*/ 	.word	0x00000000
        /*0070*/ 	.short	0x0000
        /*0072*/ 	.short	0x0000
        /*0074*/ 	.byte	0x00, 0xf5, 0x21, 0x00


	//----- nvinfo : EIATTR_SPARSE_MMA_MASK
	.align		4
.L_21:
        /*0078*/ 	.byte	0x03, 0x50
        /*007a*/ 	.short	0x0000


	//----- nvinfo : EIATTR_MAXREG_COUNT
	.align		4
        /*007c*/ 	.byte	0x03, 0x1b
        /*007e*/ 	.short	0x00ff


	//----- nvinfo : EIATTR_MERCURY_ISA_VERSION
	.align		4
        /*0080*/ 	.byte	0x03, 0x5f
        /*0082*/ 	.short	0x0101


	//----- nvinfo : EIATTR_VRC_CTA_INIT_COUNT
	.align		4
        /*0084*/ 	.byte	0x02, 0x4a
	.zero		1
	.zero		1


	//----- nvinfo : EIATTR_EXIT_INSTR_OFFSETS
	.align		4
        /*0088*/ 	.byte	0x04, 0x1c
        /*008a*/ 	.short	(.L_23 - .L_22)


	//   ....[0]....
.L_22:
        /*008c*/ 	.word	0x000000e0


	//   ....[1]....
        /*0090*/ 	.word	0x00000140


	//   ....[2]....
        /*0094*/ 	.word	0x00004e30


	//----- nvinfo : EIATTR_CRS_STACK_SIZE
	.align		4
.L_23:
        /*0098*/ 	.byte	0x04, 0x1e
        /*009a*/ 	.short	(.L_25 - .L_24)
.L_24:
        /*009c*/ 	.word	0x00000000


	//----- nvinfo : EIATTR_CBANK_PARAM_SIZE
	.align		4
.L_25:
        /*00a0*/ 	.byte	0x03, 0x19
        /*00a2*/ 	.short	0x0034


	//----- nvinfo : EIATTR_PARAM_CBANK
	.align		4
        /*00a4*/ 	.byte	0x04, 0x0a
        /*00a6*/ 	.short	(.L_27 - .L_26)
	.align		4
.L_26:
        /*00a8*/ 	.word	index@(.nv.constant0._Z10sgd_kernelPfS_S_yyyi)
        /*00ac*/ 	.short	0x0380
        /*00ae*/ 	.short	0x0034


	//----- nvinfo : EIATTR_SW_WAR
	.align		4
.L_27:
        /*00b0*/ 	.byte	0x04, 0x36
        /*00b2*/ 	.short	(.L_29 - .L_28)
.L_28:
        /*00b4*/ 	.word	0x00000008
.L_29:


//--------------------- .nv.callgraph             --------------------------
	.section	.nv.callgraph,"",@"SHT_CUDA_CALLGRAPH"
	.align	4
	.sectionentsize	8
	.align		4
        /*0000*/ 	.word	0x00000000
	.align		4
        /*0004*/ 	.word	0xffffffff
	.align		4
        /*0008*/ 	.word	0x00000000
	.align		4
        /*000c*/ 	.word	0xfffffffe
	.align		4
        /*0010*/ 	.word	0x00000000
	.align		4
        /*0014*/ 	.word	0xfffffffd
	.align		4
        /*0018*/ 	.word	0x00000000
	.align		4
        /*001c*/ 	.word	0xfffffffc


//--------------------- .text._Z10sgd_kernelPfS_S_yyyi --------------------------
	.section	.text._Z10sgd_kernelPfS_S_yyyi,"ax",@progbits
	.align	128
        .global         _Z10sgd_kernelPfS_S_yyyi
        .type           _Z10sgd_kernelPfS_S_yyyi,@function
        .size           _Z10sgd_kernelPfS_S_yyyi,(.L_x_38 - _Z10sgd_kernelPfS_S_yyyi)
        .other          _Z10sgd_kernelPfS_S_yyyi,@"STO_CUDA_ENTRY STV_DEFAULT"
_Z10sgd_kernelPfS_S_yyyi:
.text._Z10sgd_kernelPfS_S_yyyi:
[----:B------:R-:W0:Y:S01]  /*0000*/  LDC R1, c[0x0][0x37c] ;  /* 0x0000df00ff017b82 */ /* 0x000e220000000800 */
[----:B------:R-:W1:Y:S07]  /*0010*/  S2R R0, SR_TID.X ;  /* 0x0000000000007919 */ /* 0x000e6e0000002100 */
[----:B------:R-:W1:Y:S01]  /*0020*/  S2UR UR4, SR_CTAID.X ;  /* 0x00000000000479c3 */ /* 0x000e620000002500 */
[----:B------:R-:W2:Y:S01]  /*0030*/  LDCU.64 UR6, c[0x0][0x3a8] ;  /* 0x00007500ff0677ac */ /* 0x000ea20008000a00 */
[----:B0-----:R-:W-:Y:S01]  /*0040*/  IADD3 R1, PT, PT, R1, -0x50, RZ ;  /* 0xffffffb001017810 */ /* 0x001fe20007ffe0ff */
[----:B------:R-:W0:Y:S05]  /*0050*/  LDCU.64 UR8, c[0x0][0x398] ;  /* 0x00007300ff0877ac */ /* 0x000e2a0008000a00 */
[----:B------:R-:W1:Y:S08]  /*0060*/  LDC R5, c[0x0][0x360] ;  /* 0x0000d800ff057b82 */ /* 0x000e700000000800 */
[----:B------:R-:W3:Y:S01]  /*0070*/  LDC R2, c[0x0][0x3b0] ;  /* 0x0000ec00ff027b82 */ /* 0x000ee20000000800 */
[----:B-1----:R-:W-:-:S04]  /*0080*/  IMAD R5, R5, UR4, R0 ;  /* 0x0000000405057c24 */ /* 0x002fc8000f8e0200 */
[----:B--2---:R-:W-:-:S04]  /*0090*/  IMAD.WIDE.U32 R30, R5, UR6, RZ ;  /* 0x00000006051e7c25 */ /* 0x004fc8000f8e00ff */
[----:B------:R-:W-:Y:S01]  /*00a0*/  IMAD R3, R5, UR7, R31 ;  /* 0x0000000705037c24 */ /* 0x000fe2000f8e021f */
[----:B---3--:R-:W-:Y:S02]  /*00b0*/  ISETP.GE.AND P0, PT, R2, 0x1, PT ;  /* 0x000000010200780c */ /* 0x008fe40003f06270 */
[----:B0-----:R-:W-:-:S04]  /*00c0*/  ISETP.GE.U32.AND P1, PT, R30, UR8, PT ;  /* 0x000000081e007c0c */ /* 0x001fc8000bf26070 */
[----:B------:R-:W-:-:S13]  /*00d0*/  ISETP.GE.U32.OR.EX P0, PT, R3, UR9, !P0, P1 ;  /* 0x0000000903007c0c */ /* 0x000fda000c706510 */
[----:B------:R-:W-:Y:S05]  /*00e0*/  @P0 EXIT ;  /* 0x000000000000094d */ /* 0x000fea0003800000 */
[----:B------:R-:W0:Y:S02]  /*00f0*/  LDCU.64 UR4, c[0x0][0x3a0] ;  /* 0x00007400ff0477ac */ /* 0x000e240008000a00 */
[----:B0-----:R-:W-:Y:S01]  /*0100*/  ISETP.NE.U32.AND P0, PT, RZ, UR4, PT ;  /* 0x00000004ff007c0c */ /* 0x001fe2000bf05070 */
[----:B------:R-:W-:-:S03]  /*0110*/  IMAD.WIDE.U32 R28, R5, UR4, RZ ;  /* 0x00000004051c7c25 */ /* 0x000fc6000f8e00ff */
[----:B------:R-:W-:Y:S01]  /*0120*/  ISETP.NE.AND.EX P0, PT, RZ, UR5, PT, P0 ;  /* 0x00000005ff007c0c */ /* 0x000fe2000bf05300 */
[----:B------:R-:W-:-:S12]  /*0130*/  IMAD R4, R5, UR5, R29 ;  /* 0x0000000505047c24 */ /* 0x000fd8000f8e021d */
[----:B------:R-:W-:Y:S05]  /*0140*/  @!P0 EXIT ;  /* 0x000000000000894d */ /* 0x000fea0003800000 */
[----:B------:R-:W0:Y:S01]  /*0150*/  LDCU.64 UR14, c[0x0][0x390] ;  /* 0x00007200ff0e77ac */ /* 0x000e220008000a00 */
[C---:B------:R-:W-:Y:S02]  /*0160*/  ISETP.NE.AND P0, PT, R5.reuse, 0x4, PT ;  /* 0x000000040500780c */ /* 0x040fe40003f05270 */
[----:B------:R-:W-:Y:S01]  /*0170*/  IADD3 R5, PT, PT, R5, 0x1, RZ ;  /* 0x0000000105057810 */ /* 0x000fe20007ffe0ff */
[----:B------:R-:W-:Y:S02]  /*0180*/  ULOP3.LUT UR7, UR4, 0x7, URZ, 0xc0, !UPT ;  /* 0x0000000704077892 */ /* 0x000fe4000f8ec0ff */
[----:B------:R-:W-:Y:S01]  /*0190*/  ULOP3.LUT UR6, UR4, 0xf, URZ, 0xc0, !UPT ;  /* 0x0000000f04067892 */ /* 0x000fe2000f8ec0ff */
[----:B------:R-:W-:Y:S01]  /*01a0*/  SEL R5, R5, RZ, P0 ;  /* 0x000000ff05057207 */ /* 0x000fe20000000000 */
[----:B------:R-:W-:Y:S02]  /*01b0*/  UIADD3 URZ, UP0, UPT, UR7, -0x1, URZ ;  /* 0xffffffff07ff7890 */ /* 0x000fe4000ff1e0ff */
[----:B------:R-:W-:Y:S01]  /*01c0*/  UIADD3 URZ, UP1, UPT, UR6, -0x1, URZ ;  /* 0xffffffff06ff7890 */ /* 0x000fe2000ff3e0ff */
[----:B------:R-:W-:Y:S01]  /*01d0*/  IADD3 R12, P0, PT, R5, R28, RZ ;  /* 0x0000001c050c7210 */ /* 0x000fe20007f1e0ff */
[----:B------:R-:W-:Y:S01]  /*01e0*/  ULOP3.LUT UR10, UR4, 0x3, URZ, 0xc0, !UPT ;  /* 0x00000003040a7892 */ /* 0x000fe2000f8ec0ff */
[----:B------:R-:W-:Y:S01]  /*01f0*/  SHF.R.S32.HI R7, RZ, 0x1f, R5 ;  /* 0x0000001fff077819 */ /* 0x000fe20000011405 */
[----:B------:R-:W-:-:S02]  /*0200*/  ULOP3.LUT UR11, UR4, 0xfffffff8, URZ, 0xc0, !UPT ;  /* 0xfffffff8040b7892 */ /* 0x000fc4000f8ec0ff */
[----:B------:R-:W-:Y:S02]  /*0210*/  ULOP3.LUT UR12, UR4, 0x1, URZ, 0xc0, !UPT ;  /* 0x00000001040c7892 */ /* 0x000fe4000f8ec0ff */
[----:B------:R-:W-:Y:S01]  /*0220*/  IMAD.X R7, R7, 0x1, R4, P0 ;  /* 0x0000000107077824 */ /* 0x000fe200000e0604 */
[C---:B0-----:R-:W-:Y:S01]  /*0230*/  LEA RZ, P1, R12.reuse, UR14, 0x2 ;  /* 0x0000000e0cff7c11 */ /* 0x041fe2000f8210ff */
[----:B------:R-:W-:Y:S01]  /*0240*/  ULOP3.LUT UR5, UR4, 0xfffffff0, URZ, 0xc0, !UPT ;  /* 0xfffffff004057892 */ /* 0x000fe2000f8ec0ff */
[----:B------:R-:W0:Y:S02]  /*0250*/  LDCU.64 UR8, c[0x0][0x358] ;  /* 0x00006b00ff0877ac */ /* 0x000e240008000a00 */
[----:B------:R-:W-:Y:S01]  /*0260*/  LEA.HI.X R13, R12, UR15, R7, 0x2, P1 ;  /* 0x0000000f0c0d7c11 */ /* 0x000fe200088f1407 */
[----:B------:R-:W-:Y:S02]  /*0270*/  UIADD3.X UR13, UPT, UPT, URZ, -0x1, URZ, UP0, !UPT ;  /* 0xffffffffff0d7890 */ /* 0x000fe400087fe4ff */
[----:B------:R-:W-:Y:S01]  /*0280*/  UIADD3.X UR14, UPT, UPT, URZ, -0x1, URZ, UP1, !UPT ;  /* 0xffffffffff0e7890 */ /* 0x000fe20008ffe4ff */
[----:B------:R-:W-:-:S11]  /*0290*/  UMOV UR4, URZ ;  /* 0x000000ff00047c82 */ /* 0x000fd60008000000 */
.L_x_36:
[----:B-1----:R-:W1:Y:S01]  /*02a0*/  LDCU.64 UR16, c[0x0][0x3a8] ;  /* 0x00007500ff1077ac */ /* 0x002e620008000a00 */
[----:B------:R-:W-:Y:S01]  /*02b0*/  BSSY.RECONVERGENT B0, `(.L_x_0) ;  /* 0x00004b6000007945 */ /* 0x000fe20003800200 */
[----:B------:R-:W2:Y:S01]  /*02c0*/  LDCU.64 UR18, c[0x0][0x398] ;  /* 0x00007300ff1277ac */ /* 0x000ea20008000a00 */
[----:B---3--:R-:W3:Y:S01]  /*02d0*/  LDCU UR6, c[0x0][0x3b0] ;  /* 0x00007600ff0677ac */ /* 0x008ee20008000800 */
[----:B------:R-:W-:Y:S01]  /*02e0*/  UIADD3 UR4, UPT, UPT, UR4, 0x1, URZ ;  /* 0x0000000104047890 */ /* 0x000fe2000fffe0ff */
[----:B-1----:R-:W-:-:S04]  /*02f0*/  IADD3 R0, P0, PT, R30, UR16, RZ ;  /* 0x000000101e007c10 */ /* 0x002fc8000ff1e0ff */
[----:B------:R-:W-:Y:S02]  /*0300*/  IADD3.X R2, PT, PT, R3, UR17, RZ, P0, !PT ;  /* 0x0000001103027c10 */ /* 0x000fe400087fe4ff */
[----:B--2---:R-:W-:Y:S01]  /*0310*/  ISETP.LT.U32.AND P0, PT, R0, UR18, PT ;  /* 0x0000001200007c0c */ /* 0x004fe2000bf01070 */
[----:B---3--:R-:W-:-:S03]  /*0320*/  UISETP.NE.AND UP1, UPT, UR4, UR6, UPT ;  /* 0x000000060400728c */ /* 0x008fc6000bf25270 */
[----:B------:R-:W-:-:S04]  /*0330*/  ISETP.LT.U32.AND.EX P0, PT, R2, UR19, PT, P0 ;  /* 0x0000001302007c0c */ /* 0x000fc8000bf01100 */
[----:B------:R-:W-:Y:S02]  /*0340*/  SEL R7, R0, UR18, P0 ;  /* 0x0000001200077c07 */ /* 0x000fe40008000000 */
[----:B------:R-:W-:Y:S02]  /*0350*/  SEL R2, R2, UR19, P0 ;  /* 0x0000001302027c07 */ /* 0x000fe40008000000 */
[----:B------:R-:W-:-:S04]  /*0360*/  IADD3 R7, P1, PT, R7, -R30, RZ ;  /* 0x8000001e07077210 */ /* 0x000fc80007f3e0ff */
[----:B------:R-:W-:Y:S02]  /*0370*/  ISETP.NE.U32.AND P0, PT, R7, RZ, PT ;  /* 0x000000ff0700720c */ /* 0x000fe40003f05070 */
[----:B------:R-:W-:-:S04]  /*0380*/  IADD3.X R2, PT, PT, R2, ~R3, RZ, P1, !PT ;  /* 0x8000000302027210 */ /* 0x000fc80000ffe4ff */
[----:B------:R-:W-:-:S13]  /*0390*/  ISETP.NE.AND.EX P0, PT, R2, RZ, PT, P0 ;  /* 0x000000ff0200720c */ /* 0x000fda0003f05300 */
[----:B----4-:R-:W-:Y:S05]  /*03a0*/  @!P0 BRA `(.L_x_1) ;  /* 0x0000004800988947 */ /* 0x010fea0003800000 */
[----:B------:R-:W-:Y:S02]  /*03b0*/  HFMA2 R6, -RZ, RZ, 0, 0 ;  /* 0x00000000ff067431 */ /* 0x000fe400000001ff */
[----:B------:R-:W-:-:S07]  /*03c0*/  IMAD.MOV.U32 R8, RZ, RZ, RZ ;  /* 0x000000ffff087224 */ /* 0x000fce00078e00ff */
.L_x_35:
[----:B-1----:R-:W1:Y:S01]  /*03d0*/  LDCU.64 UR16, c[0x0][0x3a0] ;  /* 0x00007400ff1077ac */ /* 0x002e620008000a00 */
[----:B------:R-:W-:Y:S01]  /*03e0*/  IADD3 R17, P1, PT, R6, R30, RZ ;  /* 0x0000001e06117210 */ /* 0x000fe20007f3e0ff */
[----:B------:R-:W-:Y:S01]  /*03f0*/  IMAD.MOV.U32 R9, RZ, RZ, RZ ;  /* 0x000000ffff097224 */ /* 0x000fe200078e00ff */
[----:B---34-:R-:W-:Y:S02]  /*0400*/  CS2R R20, SRZ ;  /* 0x0000000000147805 */ /* 0x018fe4000001ff00 */
[----:B------:R-:W-:Y:S02]  /*0410*/  IADD3.X R7, PT, PT, R8, R3, RZ, P1, !PT ;  /* 0x0000000308077210 */ /* 0x000fe40000ffe4ff */
[----:B-1----:R-:W-:Y:S02]  /*0420*/  MOV R2, UR16 ;  /* 0x0000001000027c02 */ /* 0x002fe40008000f00 */
[----:B------:R-:W-:Y:S02]  /*0430*/  MOV R10, UR17 ;  /* 0x00000011000a7c02 */ /* 0x000fe40008000f00 */
[----:B------:R-:W-:-:S04]  /*0440*/  ISETP.GE.U32.AND P0, PT, R2, 0x8, PT ;  /* 0x000000080200780c */ /* 0x000fc80003f06070 */
[----:B------:R-:W-:-:S13]  /*0450*/  ISETP.GE.U32.AND.EX P0, PT, R10, RZ, PT, P0 ;  /* 0x000000ff0a00720c */ /* 0x000fda0003f06100 */
[----:B0-----:R-:W-:Y:S05]  /*0460*/  @!P0 BRA `(.L_x_2) ;  /* 0x0000000000e88947 */ /* 0x001fea0003800000 */
[----:B------:R-:W1:Y:S01]  /*0470*/  LDCU.64 UR16, c[0x0][0x380] ;  /* 0x00007000ff1077ac */ /* 0x000e620008000a00 */
[-C--:B------:R-:W-:Y:S01]  /*0480*/  IMAD R0, R7, R2.reuse, RZ ;  /* 0x0000000207007224 */ /* 0x080fe200078e02ff */
[----:B------:R-:W-:Y:S01]  /*0490*/  MOV R20, UR11 ;  /* 0x0000000b00147c02 */ /* 0x000fe20008000f00 */
[C---:B------:R-:W-:Y:S01]  /*04a0*/  IMAD.WIDE.U32 R14, R17.reuse, R2, RZ ;  /* 0x00000002110e7225 */ /* 0x040fe200078e00ff */
[----:B------:R-:W2:Y:S03]  /*04b0*/  LDCU.64 UR18, c[0x0][0x390] ;  /* 0x00007200ff1277ac */ /* 0x000ea60008000a00 */
[----:B------:R-:W-:Y:S01]  /*04c0*/  IMAD R9, R17, R10, R0 ;  /* 0x0000000a11097224 */ /* 0x000fe200078e0200 */
[----:B------:R-:W3:Y:S04]  /*04d0*/  LDCU UR6, c[0x0][0x3a4] ;  /* 0x00007480ff0677ac */ /* 0x000ee80008000800 */
[----:B------:R-:W-:-:S02]  /*04e0*/  IADD3 R9, PT, PT, R15, R9, RZ ;  /* 0x000000090f097210 */ /* 0x000fc40007ffe0ff */
[----:B-1----:R-:W-:Y:S02]  /*04f0*/  LEA R21, P2, R14, UR16, 0x2 ;  /* 0x000000100e157c11 */ /* 0x002fe4000f8410ff */
[----:B--2---:R-:W-:Y:S02]  /*0500*/  LEA R23, P1, R28, UR18, 0x2 ;  /* 0x000000121c177c11 */ /* 0x004fe4000f8210ff */
[----:B------:R-:W-:Y:S01]  /*0510*/  LEA.HI.X R14, R14, UR17, R9, 0x2, P2 ;  /* 0x000000110e0e7c11 */ /* 0x000fe200090f1409 */
[----:B------:R-:W-:Y:S01]  /*0520*/  IMAD.MOV.U32 R9, RZ, RZ, RZ ;  /* 0x000000ffff097224 */ /* 0x000fe200078e00ff */
[----:B------:R-:W-:Y:S02]  /*0530*/  IADD3 R23, P2, PT, R23, 0x10, RZ ;  /* 0x0000001017177810 */ /* 0x000fe40007f5e0ff */
[----:B------:R-:W-:Y:S02]  /*0540*/  LEA.HI.X R18, R28, UR19, R4, 0x2, P1 ;  /* 0x000000131c127c11 */ /* 0x000fe400088f1404 */
[----:B------:R-:W-:-:S02]  /*0550*/  IADD3 R21, P3, PT, R21, 0x10, RZ ;  /* 0x0000001015157810 */ /* 0x000fc40007f7e0ff */
[----:B---3--:R-:W-:Y:S01]  /*0560*/  MOV R0, UR6 ;  /* 0x0000000600007c02 */ /* 0x008fe20008000f00 */
[----:B------:R-:W-:Y:S01]  /*0570*/  IMAD.X R18, RZ, RZ, R18, P2 ;  /* 0x000000ffff127224 */ /* 0x000fe200010e0612 */
[----:B------:R-:W-:-:S09]  /*0580*/  IADD3.X R22, PT, PT, RZ, R14, RZ, P3, !PT ;  /* 0x0000000eff167210 */ /* 0x000fd20001ffe4ff */
.L_x_3:
[----:B------:R-:W-:Y:S01]  /*0590*/  IMAD.MOV.U32 R15, RZ, RZ, R18 ;  /* 0x000000ffff0f7224 */ /* 0x000fe200078e0012 */
[----:B------:R-:W-:Y:S02]  /*05a0*/  MOV R14, R23 ;  /* 0x00000017000e7202 */ /* 0x000fe40000000f00 */
[----:B------:R-:W-:Y:S02]  /*05b0*/  MOV R18, R21 ;  /* 0x0000001500127202 */ /* 0x000fe40000000f00 */
[----:B------:R-:W-:Y:S01]  /*05c0*/  MOV R19, R22 ;  /* 0x0000001600137202 */ /* 0x000fe20000000f00 */
[----:B0-----:R-:W2:Y:S04]  /*05d0*/  LDG.E R21, desc[UR8][R14.64+-0x10] ;  /* 0xfffff0080e157981 */ /* 0x001ea8000c1e1900 */
[----:B------:R-:W2:Y:S04]  /*05e0*/  LDG.E R22, desc[UR8][R18.64+-0x10] ;  /* 0xfffff00812167981 */ /* 0x000ea8000c1e1900 */
[----:B------:R-:W3:Y:S04]  /*05f0*/  LDG.E R24, desc[UR8][R18.64+-0xc] ;  /* 0xfffff40812187981 */ /* 0x000ee8000c1e1900 */
[----:B------:R-:W3:Y:S01]  /*0600*/  LDG.E R23, desc[UR8][R14.64+-0xc] ;  /* 0xfffff4080e177981 */ /* 0x000ee2000c1e1900 */
[----:B--2---:R-:W-:-:S03]  /*0610*/  FFMA R21, R22, R21, R9 ;  /* 0x0000001516157223 */ /* 0x004fc60000000009 */
[----:B------:R-:W2:Y:S04]  /*0620*/  LDG.E R22, desc[UR8][R18.64+-0x8] ;  /* 0xfffff80812167981 */ /* 0x000ea8000c1e1900 */
[----:B------:R-:W2:Y:S01]  /*0630*/  LDG.E R9, desc[UR8][R14.64+-0x8] ;  /* 0xfffff8080e097981 */ /* 0x000ea2000c1e1900 */
[----:B---3--:R-:W-:-:S03]  /*0640*/  FFMA R21, R24, R23, R21 ;  /* 0x0000001718157223 */ /* 0x008fc60000000015 */
        /* <DEDUP_REMOVED lines=8> */
[----:B------:R-:W-:Y:S01]  /*06d0*/  IADD3 R20, P1, PT, R20, -0x8, RZ ;  /* 0xfffffff814147810 */ /* 0x000fe20007f3e0ff */
[----:B--2---:R-:W-:Y:S02]  /*06e0*/  FFMA R9, R22, R21, R9 ;  /* 0x0000001516097223 */ /* 0x004fe40000000009 */
[----:B------:R-:W2:Y:S04]  /*06f0*/  LDG.E R22, desc[UR8][R18.64+0x8] ;  /* 0x0000080812167981 */ /* 0x000ea8000c1e1900 */
[----:B------:R-:W2:Y:S01]  /*0700*/  LDG.E R21, desc[UR8][R14.64+0x8] ;  /* 0x000008080e157981 */ /* 0x000ea2000c1e1900 */
[----:B---3--:R-:W-:-:S03]  /*0710*/  FFMA R9, R24, R23, R9 ;  /* 0x0000001718097223 */ /* 0x008fc60000000009 */
[----:B------:R-:W3:Y:S04]  /*0720*/  LDG.E R24, desc[UR8][R18.64+0xc] ;  /* 0x00000c0812187981 */ /* 0x000ee8000c1e1900 */
[----:B------:R-:W3:Y:S01]  /*0730*/  LDG.E R23, desc[UR8][R14.64+0xc] ;  /* 0x00000c080e177981 */ /* 0x000ee2000c1e1900 */
[----:B------:R-:W-:Y:S02]  /*0740*/  IADD3.X R0, PT, PT, R0, -0x1, RZ, P1, !PT ;  /* 0xffffffff00007810 */ /* 0x000fe40000ffe4ff */
[----:B------:R-:W-:-:S04]  /*0750*/  ISETP.NE.U32.AND P1, PT, R20, RZ, PT ;  /* 0x000000ff1400720c */ /* 0x000fc80003f25070 */
[----:B------:R-:W-:Y:S01]  /*0760*/  ISETP.NE.AND.EX P1, PT, R0, RZ, PT, P1 ;  /* 0x000000ff0000720c */ /* 0x000fe20003f25310 */
[----:B--2---:R-:W-:Y:S01]  /*0770*/  FFMA R9, R22, R21, R9 ;  /* 0x0000001516097223 */ /* 0x004fe20000000009 */
[----:B------:R-:W-:-:S03]  /*0780*/  IADD3 R21, P2, PT, R18, 0x20, RZ ;  /* 0x0000002012157810 */ /* 0x000fc60007f5e0ff */
[----:B---3--:R-:W-:Y:S01]  /*0790*/  FFMA R9, R24, R23, R9 ;  /* 0x0000001718097223 */ /* 0x008fe20000000009 */
[----:B------:R-:W-:Y:S01]  /*07a0*/  IADD3 R23, P3, PT, R14, 0x20, RZ ;  /* 0x000000200e177810 */ /* 0x000fe20007f7e0ff */
[----:B------:R-:W-:-:S03]  /*07b0*/  IMAD.X R22, RZ, RZ, R19, P2 ;  /* 0x000000ffff167224 */ /* 0x000fc600010e0613 */
[----:B------:R-:W-:-:S03]  /*07c0*/  IADD3.X R18, PT, PT, RZ, R15, RZ, P3, !PT ;  /* 0x0000000fff127210 */ /* 0x000fc60001ffe4ff */
[----:B------:R-:W-:Y:S06]  /*07d0*/  @P1 BRA `(.L_x_3) ;  /* 0xfffffffc006c1947 */ /* 0x000fec000383ffff */
[----:B------:R-:W0:Y:S01]  /*07e0*/  LDCU UR6, c[0x0][0x3a4] ;  /* 0x00007480ff0677ac */ /* 0x000e220008000800 */
[----:B------:R-:W-:Y:S01]  /*07f0*/  MOV R20, UR11 ;  /* 0x0000000b00147c02 */ /* 0x000fe20008000f00 */
[----:B0-----:R-:W-:-:S07]  /*0800*/  IMAD.U32 R21, RZ, RZ, UR6 ;  /* 0x00000006ff157e24 */ /* 0x001fce000f8e00ff */
.L_x_2:
[----:B------:R-:W-:-:S04]  /*0810*/  ISETP.NE.U32.AND P1, PT, RZ, UR7, PT ;  /* 0x00000007ff007c0c */ /* 0x000fc8000bf25070 */
[----:B------:R-:W-:-:S13]  /*0820*/  ISETP.NE.AND.EX P1, PT, RZ, RZ, PT, P1 ;  /* 0x000000ffff00720c */ /* 0x000fda0003f25310 */
[----:B------:R-:W-:Y:S05]  /*0830*/  @!P1 BRA `(.L_x_4) ;  /* 0x0000000400309947 */ /* 0x000fea0003800000 */
[----:B------:R-:W-:Y:S02]  /*0840*/  UIADD3 UR6, UPT, UPT, UR7, -0x1, URZ ;  /* 0xffffffff07067890 */ /* 0x000fe4000fffe0ff */
[----:B------:R-:W-:Y:S02]  /*0850*/  UISETP.NE.U32.AND UP0, UPT, UR10, URZ, UPT ;  /* 0x000000ff0a00728c */ /* 0x000fe4000bf05070 */
[----:B------:R-:W-:Y:S02]  /*0860*/  UISETP.GE.U32.AND UP2, UPT, UR6, 0x3, UPT ;  /* 0x000000030600788c */ /* 0x000fe4000bf46070 */
[----:B------:R-:W-:Y:S02]  /*0870*/  UISETP.NE.AND.EX UP0, UPT, URZ, URZ, UPT, UP0 ;  /* 0x000000ffff00728c */ /* 0x000fe4000bf05300 */
[----:B------:R-:W-:-:S09]  /*0880*/  UISETP.GE.U32.AND.EX UP2, UPT, UR13, URZ, UPT, UP2 ;  /* 0x000000ff0d00728c */ /* 0x000fd2000bf46120 */
[----:B------:R-:W-:Y:S05]  /*0890*/  BRA.U !UP2, `(.L_x_5) ;  /* 0x000000010a687547 */ /* 0x000fea000b800000 */
[----:B------:R-:W1:Y:S01]  /*08a0*/  LDCU.64 UR16, c[0x0][0x380] ;  /* 0x00007000ff1077ac */ /* 0x000e620008000a00 */
[-C--:B------:R-:W-:Y:S02]  /*08b0*/  IMAD R0, R7, R2.reuse, RZ ;  /* 0x0000000207007224 */ /* 0x080fe400078e02ff */
[C---:B------:R-:W-:Y:S01]  /*08c0*/  IMAD.WIDE.U32 R18, R17.reuse, R2, R20 ;  /* 0x0000000211127225 */ /* 0x040fe200078e0014 */
[----:B------:R-:W2:Y:S03]  /*08d0*/  LDCU.64 UR18, c[0x0][0x390] ;  /* 0x00007200ff1277ac */ /* 0x000ea60008000a00 */
[----:B------:R-:W-:Y:S01]  /*08e0*/  IMAD R15, R17, R10, R0 ;  /* 0x0000000a110f7224 */ /* 0x000fe200078e0200 */
[----:B------:R-:W-:-:S04]  /*08f0*/  IADD3 R0, P3, PT, R20, R28, RZ ;  /* 0x0000001c14007210 */ /* 0x000fc80007f7e0ff */
[----:B------:R-:W-:Y:S02]  /*0900*/  IADD3 R15, PT, PT, R15, R19, RZ ;  /* 0x000000130f0f7210 */ /* 0x000fe40007ffe0ff */
[----:B------:R-:W-:Y:S02]  /*0910*/  IADD3.X R19, PT, PT, R21, R4, RZ, P3, !PT ;  /* 0x0000000415137210 */ /* 0x000fe40001ffe4ff */
[----:B-1----:R-:W-:-:S04]  /*0920*/  LEA R14, P2, R18, UR16, 0x2 ;  /* 0x00000010120e7c11 */ /* 0x002fc8000f8410ff */
[----:B------:R-:W-:Y:S02]  /*0930*/  LEA.HI.X R15, R18, UR17, R15, 0x2, P2 ;  /* 0x00000011120f7c11 */ /* 0x000fe400090f140f */
[----:B--2---:R-:W-:-:S03]  /*0940*/  LEA R18, P2, R0, UR18, 0x2 ;  /* 0x0000001200127c11 */ /* 0x004fc6000f8410ff */
[----:B0-----:R-:W2:Y:S01]  /*0950*/  LDG.E R23, desc[UR8][R14.64+0x8] ;  /* 0x000008080e177981 */ /* 0x001ea2000c1e1900 */
[----:B------:R-:W-:-:S03]  /*0960*/  LEA.HI.X R19, R0, UR19, R19, 0x2, P2 ;  /* 0x0000001300137c11 */ /* 0x000fc600090f1413 */
[----:B------:R-:W3:Y:S04]  /*0970*/  LDG.E R0, desc[UR8][R14.64] ;  /* 0x000000080e007981 */ /* 0x000ee8000c1e1900 */
[----:B------:R-:W3:Y:S04]  /*0980*/  LDG.E R22, desc[UR8][R18.64] ;  /* 0x0000000812167981 */ /* 0x000ee8000c1e1900 */
[----:B------:R-:W2:Y:S04]  /*0990*/  LDG.E R24, desc[UR8][R18.64+0x8] ;  /* 0x0000080812187981 */ /* 0x000ea8000c1e1900 */
[----:B------:R-:W4:Y:S04]  /*09a0*/  LDG.E R25, desc[UR8][R14.64+0xc] ;  /* 0x00000c080e197981 */ /* 0x000f28000c1e1900 */
[----:B------:R-:W4:Y:S01]  /*09b0*/  LDG.E R26, desc[UR8][R18.64+0xc] ;  /* 0x00000c08121a7981 */ /* 0x000f22000c1e1900 */
[----:B---3--:R-:W-:-:S03]  /*09c0*/  FFMA R0, R0, R22, R9 ;  /* 0x0000001600007223 */ /* 0x008fc60000000009 */
[----:B------:R-:W3:Y:S04]  /*09d0*/  LDG.E R9, desc[UR8][R14.64+0x4] ;  /* 0x000004080e097981 */ /* 0x000ee8000c1e1900 */
[----:B------:R-:W3:Y:S01]  /*09e0*/  LDG.E R22, desc[UR8][R18.64+0x4] ;  /* 0x0000040812167981 */ /* 0x000ee2000c1e1900 */
[----:B------:R-:W-:-:S05]  /*09f0*/  IADD3 R20, P2, PT, R20, 0x4, RZ ;  /* 0x0000000414147810 */ /* 0x000fca0007f5e0ff */
[----:B------:R-:W-:Y:S02]  /*0a00*/  IMAD.X R21, RZ, RZ, R21, P2 ;  /* 0x000000ffff157224 */ /* 0x000fe400010e0615 */
[----:B---3--:R-:W-:-:S04]  /*0a10*/  FFMA R0, R9, R22, R0 ;  /* 0x0000001609007223 */ /* 0x008fc80000000000 */
[----:B--2---:R-:W-:-:S04]  /*0a20*/  FFMA R0, R23, R24, R0 ;  /* 0x0000001817007223 */ /* 0x004fc80000000000 */
[----:B----4-:R-:W-:-:S07]  /*0a30*/  FFMA R9, R25, R26, R0 ;  /* 0x0000001a19097223 */ /* 0x010fce0000000000 */
.L_x_5:
[----:B------:R-:W-:Y:S05]  /*0a40*/  BRA.U !UP0, `(.L_x_4) ;  /* 0x0000000108ac7547 */ /* 0x000fea000b800000 */
[----:B------:R-:W-:Y:S02]  /*0a50*/  UIADD3 UR6, UP0, UPT, UR10, -0x1, URZ ;  /* 0xffffffff0a067890 */ /* 0x000fe4000ff1e0ff */
[----:B------:R-:W-:Y:S02]  /*0a60*/  UISETP.NE.U32.AND UP2, UPT, UR12, URZ, UPT ;  /* 0x000000ff0c00728c */ /* 0x000fe4000bf45070 */
[----:B------:R-:W-:Y:S02]  /*0a70*/  UIADD3.X UR15, UPT, UPT, URZ, -0x1, URZ, UP0, !UPT ;  /* 0xffffffffff0f7890 */ /* 0x000fe400087fe4ff */
[----:B------:R-:W-:Y:S02]  /*0a80*/  UISETP.NE.U32.AND UP0, UPT, UR6, URZ, UPT ;  /* 0x000000ff0600728c */ /* 0x000fe4000bf05070 */
[----:B------:R-:W-:Y:S02]  /*0a90*/  UISETP.NE.AND.EX UP2, UPT, URZ, URZ, UPT, UP2 ;  /* 0x000000ffff00728c */ /* 0x000fe4000bf45320 */
[----:B------:R-:W-:-:S09]  /*0aa0*/  UISETP.NE.AND.EX UP0, UPT, UR15, URZ, UPT, UP0 ;  /* 0x000000ff0f00728c */ /* 0x000fd2000bf05300 */
        /* <DEDUP_REMOVED lines=16> */
[----:B------:R-:W2:Y:S01]  /*0bb0*/  LDG.E R24, desc[UR8][R18.64+0x4] ;  /* 0x0000040812187981 */ /* 0x000ea2000c1e1900 */
[----:B------:R-:W-:-:S05]  /*0bc0*/  IADD3 R20, P2, PT, R20, 0x2, RZ ;  /* 0x0000000214147810 */ /* 0x000fca0007f5e0ff */
[----:B------:R-:W-:Y:S02]  /*0bd0*/  IMAD.X R21, RZ, RZ, R21, P2 ;  /* 0x000000ffff157224 */ /* 0x000fe400010e0615 */
[----:B---3--:R-:W-:-:S04]  /*0be0*/  FFMA R0, R0, R22, R9 ;  /* 0x0000001600007223 */ /* 0x008fc80000000009 */
[----:B--2---:R-:W-:-:S07]  /*0bf0*/  FFMA R9, R23, R24, R0 ;  /* 0x0000001817097223 */ /* 0x004fce0000000000 */
.L_x_6:
[----:B------:R-:W-:Y:S05]  /*0c00*/  BRA.U !UP2, `(.L_x_4) ;  /* 0x000000010a3c7547 */ /* 0x000fea000b800000 */
[----:B------:R-:W1:Y:S01]  /*0c10*/  LDCU.64 UR18, c[0x0][0x390] ;  /* 0x00007200ff1277ac */ /* 0x000e620008000a00 */
[----:B------:R-:W-:Y:S01]  /*0c20*/  IMAD R18, R7, R2, RZ ;  /* 0x0000000207127224 */ /* 0x000fe200078e02ff */
[----:B------:R-:W-:Y:S01]  /*0c30*/  IADD3 R0, P2, PT, R20, R28, RZ ;  /* 0x0000001c14007210 */ /* 0x000fe20007f5e0ff */
[----:B------:R-:W-:Y:S01]  /*0c40*/  IMAD.WIDE.U32 R14, R17, R2, R20 ;  /* 0x00000002110e7225 */ /* 0x000fe200078e0014 */
[----:B------:R-:W2:Y:S02]  /*0c50*/  LDCU.64 UR16, c[0x0][0x380] ;  /* 0x00007000ff1077ac */ /* 0x000ea40008000a00 */
[----:B------:R-:W-:Y:S01]  /*0c60*/  IADD3.X R21, PT, PT, R21, R4, RZ, P2, !PT ;  /* 0x0000000415157210 */ /* 0x000fe200017fe4ff */
[----:B------:R-:W-:-:S05]  /*0c70*/  IMAD R19, R17, R10, R18 ;  /* 0x0000000a11137224 */ /* 0x000fca00078e0212 */
[----:B------:R-:W-:Y:S02]  /*0c80*/  IADD3 R15, PT, PT, R19, R15, RZ ;  /* 0x0000000f130f7210 */ /* 0x000fe40007ffe0ff */
[----:B-1----:R-:W-:Y:S02]  /*0c90*/  LEA R20, P3, R0, UR18, 0x2 ;  /* 0x0000001200147c11 */ /* 0x002fe4000f8610ff */
[----:B--2---:R-:W-:Y:S02]  /*0ca0*/  LEA R18, P2, R14, UR16, 0x2 ;  /* 0x000000100e127c11 */ /* 0x004fe4000f8410ff */
[----:B------:R-:W-:Y:S02]  /*0cb0*/  LEA.HI.X R21, R0, UR19, R21, 0x2, P3 ;  /* 0x0000001300157c11 */ /* 0x000fe400098f1415 */
[----:B------:R-:W-:-:S03]  /*0cc0*/  LEA.HI.X R19, R14, UR17, R15, 0x2, P2 ;  /* 0x000000110e137c11 */ /* 0x000fc600090f140f */
[----:B0-----:R-:W2:Y:S04]  /*0cd0*/  LDG.E R20, desc[UR8][R20.64] ;  /* 0x0000000814147981 */ /* 0x001ea8000c1e1900 */
[----:B------:R-:W2:Y:S02]  /*0ce0*/  LDG.E R18, desc[UR8][R18.64] ;  /* 0x0000000812127981 */ /* 0x000ea4000c1e1900 */
[----:B--2---:R-:W-:-:S07]  /*0cf0*/  FFMA R9, R18, R20, R9 ;  /* 0x0000001412097223 */ /* 0x004fce0000000009 */
.L_x_4:
[----:B------:R-:W1:Y:S02]  /*0d00*/  LDCU.64 UR16, c[0x0][0x388] ;  /* 0x00007100ff1077ac */ /* 0x000e640008000a00 */
[----:B-1----:R-:W-:-:S04]  /*0d10*/  LEA R14, P2, R17, UR16, 0x2 ;  /* 0x00000010110e7c11 */ /* 0x002fc8000f8410ff */
[----:B------:R-:W-:-:S05]  /*0d20*/  LEA.HI.X R15, R17, UR17, R7, 0x2, P2 ;  /* 0x00000011110f7c11 */ /* 0x000fca00090f1407 */
[----:B0-----:R-:W2:Y:S01]  /*0d30*/  LDG.E R14, desc[UR8][R14.64] ;  /* 0x000000080e0e7981 */ /* 0x001ea2000c1e1900 */
[----:B------:R-:W-:Y:S02]  /*0d40*/  HFMA2 R17, -RZ, RZ, 0, 0 ;  /* 0x00000000ff117431 */ /* 0x000fe400000001ff */
[----:B------:R-:W-:Y:S02]  /*0d50*/  IMAD.MOV.U32 R0, RZ, RZ, RZ ;  /* 0x000000ffff007224 */ /* 0x000fe400078e00ff */
[----:B--2---:R-:W-:Y:S01]  /*0d60*/  FADD R9, -R14, R9 ;  /* 0x000000090e097221 */ /* 0x004fe20000000100 */
[----:B------:R-:W-:Y:S06]  /*0d70*/  @!P0 BRA `(.L_x_7) ;  /* 0x00000004006c8947 */ /* 0x000fec0003800000 */
[----:B------:R-:W-:Y:S01]  /*0d80*/  MOV R0, RZ ;  /* 0x000000ff00007202 */ /* 0x000fe20000000f00 */
[----:B------:R-:W-:-:S07]  /*0d90*/  IMAD.MOV.U32 R17, RZ, RZ, RZ ;  /* 0x000000ffff117224 */ /* 0x000fce00078e00ff */
.L_x_8:
[----:B------:R-:W0:Y:S01]  /*0da0*/  LDCU.64 UR20, c[0x0][0x3a0] ;  /* 0x00007400ff1477ac */ /* 0x000e220008000a00 */
[----:B-1----:R-:W-:Y:S02]  /*0db0*/  IADD3 R23, PT, PT, R6, R30, RZ ;  /* 0x0000001e06177210 */ /* 0x002fe40007ffe0ff */
[----:B------:R-:W-:Y:S01]  /*0dc0*/  MOV R14, R0 ;  /* 0x00000000000e7202 */ /* 0x000fe20000000f00 */
[----:B------:R-:W1:Y:S01]  /*0dd0*/  LDCU.64 UR18, c[0x0][0x380] ;  /* 0x00007000ff1277ac */ /* 0x000e620008000a00 */
[----:B------:R-:W-:Y:S02]  /*0de0*/  MOV R15, R17 ;  /* 0x00000011000f7202 */ /* 0x000fe40000000f00 */
[----:B------:R-:W-:Y:S01]  /*0df0*/  IADD3 R20, P2, PT, R0, R28, RZ ;  /* 0x0000001c00147210 */ /* 0x000fe20007f5e0ff */
[----:B------:R-:W2:Y:S01]  /*0e00*/  LDCU.64 UR16, c[0x0][0x390] ;  /* 0x00007200ff1077ac */ /* 0x000ea20008000a00 */
[----:B0-----:R-:W-:Y:S01]  /*0e10*/  MOV R2, UR20 ;  /* 0x0000001400027c02 */ /* 0x001fe20008000f00 */
[----:B------:R-:W-:-:S04]  /*0e20*/  IMAD.U32 R10, RZ, RZ, UR21 ;  /* 0x00000015ff0a7e24 */ /* 0x000fc8000f8e00ff */
[-C--:B------:R-:W-:Y:S02]  /*0e30*/  IMAD R21, R7, R2.reuse, RZ ;  /* 0x0000000207157224 */ /* 0x080fe400078e02ff */
[----:B------:R-:W-:-:S04]  /*0e40*/  IMAD.WIDE.U32 R18, R23, R2, R14 ;  /* 0x0000000217127225 */ /* 0x000fc800078e000e */
[----:B------:R-:W-:Y:S01]  /*0e50*/  IMAD R15, R23, R10, R21 ;  /* 0x0000000a170f7224 */ /* 0x000fe200078e0215 */
[----:B-1----:R-:W-:Y:S01]  /*0e60*/  LEA R14, P3, R18, UR18, 0x2 ;  /* 0x00000012120e7c11 */ /* 0x002fe2000f8610ff */
[----:B------:R-:W-:Y:S01]  /*0e70*/  IMAD.X R21, R17, 0x1, R4, P2 ;  /* 0x0000000111157824 */ /* 0x000fe200010e0604 */
[C---:B--2---:R-:W-:Y:S02]  /*0e80*/  LEA R24, P2, R20.reuse, UR16, 0x2 ;  /* 0x0000001014187c11 */ /* 0x044fe4000f8410ff */
[----:B------:R-:W-:Y:S02]  /*0e90*/  IADD3 R15, PT, PT, R15, R19, RZ ;  /* 0x000000130f0f7210 */ /* 0x000fe40007ffe0ff */
[----:B------:R-:W-:Y:S02]  /*0ea0*/  LEA.HI.X R25, R20, UR17, R21, 0x2, P2 ;  /* 0x0000001114197c11 */ /* 0x000fe400090f1415 */
[----:B------:R-:W-:-:S03]  /*0eb0*/  LEA.HI.X R15, R18, UR19, R15, 0x2, P3 ;  /* 0x00000013120f7c11 */ /* 0x000fc600098f140f */
[----:B------:R-:W2:Y:S04]  /*0ec0*/  LDG.E R21, desc[UR8][R24.64] ;  /* 0x0000000818157981 */ /* 0x000ea8000c1e1900 */
[----:B------:R-:W3:Y:S04]  /*0ed0*/  LDG.E R18, desc[UR8][R14.64] ;  /* 0x000000080e127981 */ /* 0x000ee8000c1e1900 */
[----:B------:R-:W4:Y:S04]  /*0ee0*/  LDG.E R34, desc[UR8][R14.64+0x4] ;  /* 0x000004080e227981 */ /* 0x000f28000c1e1900 */
[----:B------:R-:W5:Y:S01]  /*0ef0*/  LDG.E R33, desc[UR8][R24.64+0x4] ;  /* 0x0000040818217981 */ /* 0x000f62000c1e1900 */
[----:B------:R-:W-:Y:S01]  /*0f00*/  UMOV UR16, 0x9999999a ;  /* 0x9999999a00107882 */ /* 0x000fe20000000000 */
[----:B------:R-:W-:-:S02]  /*0f10*/  UMOV UR17, 0x3fa99999 ;  /* 0x3fa9999900117882 */ /* 0x000fc40000000000 */
[----:B------:R-:W4:Y:S01]  /*0f20*/  LDG.E R36, desc[UR8][R14.64+0x8] ;  /* 0x000008080e247981 */ /* 0x000f22000c1e1900 */
[----:B--2---:R-:W-:Y:S01]  /*0f30*/  F2F.F64.F32 R20, R21 ;  /* 0x0000001500147310 */ /* 0x004fe20000201800 */
[----:B---3--:R-:W-:-:S07]  /*0f40*/  FMUL R32, R9, R18 ;  /* 0x0000001209207220 */ /* 0x008fce0000400000 */
[----:B------:R-:W0:Y:S08]  /*0f50*/  F2F.F64.F32 R18, R32 ;  /* 0x0000002000127310 */ /* 0x000e300000201800 */
[----:B-----5:R-:W-:Y:S01]  /*0f60*/  F2F.F64.F32 R22, R33 ;  /* 0x0000002100167310 */ /* 0x020fe20000201800 */
[----:B0-----:R-:W-:Y:S01]  /*0f70*/  DFMA R26, R18, -UR16, R20 ;  /* 0x80000010121a7c2b */ /* 0x001fe20008000014 */
[----:B----4-:R-:W-:-:S06]  /*0f80*/  FMUL R18, R9, R34 ;  /* 0x0000002209127220 */ /* 0x010fcc0000400000 */
[----:B------:R-:W0:Y:S02]  /*0f90*/  F2F.F64.F32 R18, R18 ;  /* 0x0000001200127310 */ /* 0x000e240000201800 */
[----:B0-----:R-:W-:Y:S01]  /*0fa0*/  DFMA R34, R18, -UR16, R22 ;  /* 0x8000001012227c2b */ /* 0x001fe20008000016 */
[----:B------:R-:W2:Y:S05]  /*0fb0*/  LDG.E R22, desc[UR8][R24.64+0x8] ;  /* 0x0000080818167981 */ /* 0x000eaa000c1e1900 */
[----:B------:R0:W-:Y:S02]  /*0fc0*/  F2F.F32.F64 R20, R26 ;  /* 0x0000001a00147310 */ /* 0x0001e40000301000 */
[----:B0-----:R-:W-:-:S06]  /*0fd0*/  FMUL R27, R9, R36 ;  /* 0x00000024091b7220 */ /* 0x001fcc0000400000 */
[----:B------:R-:W-:Y:S08]  /*0fe0*/  F2F.F64.F32 R18, R27 ;  /* 0x0000001b00127310 */ /* 0x000ff00000201800 */
[----:B--2---:R-:W0:Y:S02]  /*0ff0*/  F2F.F64.F32 R22, R22 ;  /* 0x0000001600167310 */ /* 0x004e240000201800 */
[----:B0-----:R-:W-:Y:S01]  /*1000*/  DFMA R36, R18, -UR16, R22 ;  /* 0x8000001012247c2b */ /* 0x001fe20008000016 */
[----:B------:R-:W2:Y:S04]  /*1010*/  LDG.E R18, desc[UR8][R14.64+0xc] ;  /* 0x00000c080e127981 */ /* 0x000ea8000c1e1900 */
[----:B------:R-:W3:Y:S01]  /*1020*/  LDG.E R23, desc[UR8][R24.64+0xc] ;  /* 0x00000c0818177981 */ /* 0x000ee2000c1e1900 */
[----:B------:R-:W0:Y:S01]  /*1030*/  F2F.F32.F64 R21, R34 ;  /* 0x0000002200157310 */ /* 0x000e220000301000 */
[----:B------:R-:W-:-:S05]  /*1040*/  LEA R32, R0, R1, 0x2 ;  /* 0x0000000100207211 */ /* 0x000fca00078e10ff */
[----:B0-----:R0:W-:Y:S04]  /*1050*/  STL.64 [R32], R20 ;  /* 0x0000001420007387 */ /* 0x0011e80000100a00 */
[----:B0-----:R-:W4:Y:S01]  /*1060*/  LDG.E R20, desc[UR8][R24.64+0x10] ;  /* 0x0000100818147981 */ /* 0x001f22000c1e1900 */
[C---:B--2---:R-:W-:Y:S01]  /*1070*/  FMUL R33, R9.reuse, R18 ;  /* 0x0000001209217220 */ /* 0x044fe20000400000 */
[----:B---3--:R-:W-:Y:S08]  /*1080*/  F2F.F64.F32 R22, R23 ;  /* 0x0000001700167310 */ /* 0x008ff00000201800 */
[----:B------:R-:W0:Y:S02]  /*1090*/  F2F.F64.F32 R18, R33 ;  /* 0x0000002100127310 */ /* 0x000e240000201800 */
[----:B0-----:R-:W-:Y:S01]  /*10a0*/  DFMA R34, R18, -UR16, R22 ;  /* 0x8000001012227c2b */ /* 0x001fe20008000016 */
[----:B------:R-:W2:Y:S05]  /*10b0*/  LDG.E R18, desc[UR8][R14.64+0x10] ;  /* 0x000010080e127981 */ /* 0x000eaa000c1e1900 */
[----:B----4-:R-:W-:Y:S08]  /*10c0*/  F2F.F64.F32 R20, R20 ;  /* 0x0000001400147310 */ /* 0x010ff00000201800 */
[----:B------:R-:W-:Y:S08]  /*10d0*/  F2F.F32.F64 R26, R36 ;  /* 0x00000024001a7310 */ /* 0x000ff00000301000 */
[----:B------:R0:W1:Y:S02]  /*10e0*/  F2F.F32.F64 R27, R34 ;  /* 0x00000022001b7310 */ /* 0x0000640000301000 */
[----:B0-----:R-:W3:Y:S04]  /*10f0*/  LDG.E R34, desc[UR8][R14.64+0x18] ;  /* 0x000018080e227981 */ /* 0x001ee8000c1e1900 */
[----:B-1----:R0:W-:Y:S04]  /*1100*/  STL.64 [R32+0x8], R26 ;  /* 0x0000081a20007387 */ /* 0x0021e80000100a00 */
[----:B0-----:R-:W4:Y:S04]  /*1110*/  LDG.E R26, desc[UR8][R24.64+0x18] ;  /* 0x00001808181a7981 */ /* 0x001f28000c1e1900 */
[----:B------:R-:W5:Y:S01]  /*1120*/  LDG.E R27, desc[UR8][R24.64+0x1c] ;  /* 0x00001c08181b7981 */ /* 0x000f62000c1e1900 */
[----:B--2---:R-:W-:-:S04]  /*1130*/  FMUL R22, R9, R18 ;  /* 0x0000001209167220 */ /* 0x004fc80000400000 */
[----:B------:R-:W0:Y:S02]  /*1140*/  F2F.F64.F32 R18, R22 ;  /* 0x0000001600127310 */ /* 0x000e240000201800 */
[----:B0-----:R-:W-:Y:S01]  /*1150*/  DFMA R36, R18, -UR16, R20 ;  /* 0x8000001012247c2b */ /* 0x001fe20008000014 */
[----:B------:R-:W2:Y:S04]  /*1160*/  LDG.E R21, desc[UR8][R14.64+0x14] ;  /* 0x000014080e157981 */ /* 0x000ea8000c1e1900 */
[----:B------:R-:W4:Y:S04]  /*1170*/  LDG.E R18, desc[UR8][R24.64+0x14] ;  /* 0x0000140818127981 */ /* 0x000f28000c1e1900 */
[----:B------:R-:W5:Y:S01]  /*1180*/  LDG.E R14, desc[UR8][R14.64+0x1c] ;  /* 0x00001c080e0e7981 */ /* 0x000f62000c1e1900 */
[----:B------:R3:W-:Y:S02]  /*1190*/  F2F.F32.F64 R22, R36 ;  /* 0x0000002400167310 */ /* 0x0007e40000301000 */
[----:B---3--:R-:W-:-:S06]  /*11a0*/  FMUL R36, R9, R34 ;  /* 0x0000002209247220 */ /* 0x008fcc0000400000 */
[----:B------:R-:W-:Y:S01]  /*11b0*/  F2F.F64.F32 R34, R36 ;  /* 0x0000002400227310 */ /* 0x000fe20000201800 */
[----:B------:R-:W-:-:S05]  /*11c0*/  IADD3 R0, P2, PT, R0, 0x8, RZ ;  /* 0x0000000800007810 */ /* 0x000fca0007f5e0ff */
[----:B------:R-:W-:Y:S01]  /*11d0*/  IMAD.X R17, RZ, RZ, R17, P2 ;  /* 0x000000ffff117224 */ /* 0x000fe200010e0611 */
[----:B------:R-:W-:-:S04]  /*11e0*/  ISETP.NE.U32.AND P2, PT, R0, UR11, PT ;  /* 0x0000000b00007c0c */ /* 0x000fc8000bf45070 */
[----:B------:R-:W-:Y:S01]  /*11f0*/  ISETP.NE.AND.EX P2, PT, R17, R10, PT, P2 ;  /* 0x0000000a1100720c */ /* 0x000fe20003f45320 */
[----:B--2---:R-:W-:Y:S01]  /*1200*/  FMUL R33, R9, R21 ;  /* 0x0000001509217220 */ /* 0x004fe20000400000 */
[----:B----4-:R-:W-:Y:S08]  /*1210*/  F2F.F64.F32 R18, R18 ;  /* 0x0000001200127310 */ /* 0x010ff00000201800 */
[----:B------:R-:W0:Y:S02]  /*1220*/  F2F.F64.F32 R20, R33 ;  /* 0x0000002100147310 */ /* 0x000e240000201800 */
[----:B0-----:R-:W-:-:S06]  /*1230*/  DFMA R18, R20, -UR16, R18 ;  /* 0x8000001014127c2b */ /* 0x001fcc0008000012 */
[----:B------:R-:W0:Y:S01]  /*1240*/  F2F.F64.F32 R20, R26 ;  /* 0x0000001a00147310 */ /* 0x000e220000201800 */
[----:B-----5:R-:W-:-:S07]  /*1250*/  FMUL R33, R9, R14 ;  /* 0x0000000e09217220 */ /* 0x020fce0000400000 */
[----:B------:R-:W-:Y:S01]  /*1260*/  F2F.F64.F32 R26, R27 ;  /* 0x0000001b001a7310 */ /* 0x000fe20000201800 */
[----:B0-----:R-:W-:-:S07]  /*1270*/  DFMA R34, R34, -UR16, R20 ;  /* 0x8000001022227c2b */ /* 0x001fce0008000014 */
[----:B------:R-:W0:Y:S08]  /*1280*/  F2F.F64.F32 R20, R33 ;  /* 0x0000002100147310 */ /* 0x000e300000201800 */
[----:B------:R-:W1:Y:S01]  /*1290*/  F2F.F32.F64 R23, R18 ;  /* 0x0000001200177310 */ /* 0x000e620000301000 */
[----:B0-----:R-:W-:-:S07]  /*12a0*/  DFMA R20, R20, -UR16, R26 ;  /* 0x8000001014147c2b */ /* 0x001fce000800001a */
[----:B------:R-:W-:Y:S08]  /*12b0*/  F2F.F32.F64 R18, R34 ;  /* 0x0000002200127310 */ /* 0x000ff00000301000 */
[----:B------:R-:W0:Y:S01]  /*12c0*/  F2F.F32.F64 R19, R20 ;  /* 0x0000001400137310 */ /* 0x000e220000301000 */
[----:B-1----:R1:W-:Y:S04]  /*12d0*/  STL.64 [R32+0x10], R22 ;  /* 0x0000101620007387 */ /* 0x0023e80000100a00 */
[----:B0-----:R1:W-:Y:S01]  /*12e0*/  STL.64 [R32+0x18], R18 ;  /* 0x0000181220007387 */ /* 0x0013e20000100a00 */
[----:B------:R-:W-:Y:S05]  /*12f0*/  @P2 BRA `(.L_x_8) ;  /* 0xfffffff800a82947 */ /* 0x000fea000383ffff */
[----:B------:R-:W0:Y:S01]  /*1300*/  LDCU UR6, c[0x0][0x3a4] ;  /* 0x00007480ff0677ac */ /* 0x000e220008000800 */
[----:B------:R-:W-:Y:S02]  /*1310*/  MOV R0, UR11 ;  /* 0x0000000b00007c02 */ /* 0x000fe40008000f00 */
[----:B0-----:R-:W-:-:S07]  /*1320*/  MOV R17, UR6 ;  /* 0x0000000600117c02 */ /* 0x001fce0008000f00 */
.L_x_7:
[----:B------:R-:W-:Y:S05]  /*1330*/  @!P1 BRA `(.L_x_9) ;  /* 0x0000000400fc9947 */ /* 0x000fea0003800000 */
[----:B------:R-:W-:Y:S02]  /*1340*/  UIADD3 UR6, UPT, UPT, UR7, -0x1, URZ ;  /* 0xffffffff07067890 */ /* 0x000fe4000fffe0ff */
[----:B------:R-:W-:Y:S02]  /*1350*/  UISETP.NE.U32.AND UP0, UPT, UR10, URZ, UPT ;  /* 0x000000ff0a00728c */ /* 0x000fe4000bf05070 */
[----:B------:R-:W-:Y:S02]  /*1360*/  UISETP.GE.U32.AND UP2, UPT, UR6, 0x3, UPT ;  /* 0x000000030600788c */ /* 0x000fe4000bf46070 */
[----:B------:R-:W-:Y:S02]  /*1370*/  UISETP.NE.AND.EX UP0, UPT, URZ, URZ, UPT, UP0 ;  /* 0x000000ffff00728c */ /* 0x000fe4000bf05300 */
[----:B------:R-:W-:-:S09]  /*1380*/  UISETP.GE.U32.AND.EX UP2, UPT, UR13, URZ, UPT, UP2 ;  /* 0x000000ff0d00728c */ /* 0x000fd2000bf46120 */
[----:B------:R-:W-:Y:S05]  /*1390*/  BRA.U !UP2, `(.L_x_10) ;  /* 0x000000010ac87547 */ /* 0x000fea000b800000 */
[----:B------:R-:W0:Y:S01]  /*13a0*/  LDCU.64 UR18, c[0x0][0x380] ;  /* 0x00007000ff1277ac */ /* 0x000e220008000a00 */
[----:B------:R-:W-:Y:S01]  /*13b0*/  IMAD.IADD R21, R6, 0x1, R30 ;  /* 0x0000000106157824 */ /* 0x000fe200078e021e */
[----:B------:R-:W-:Y:S01]  /*13c0*/  MOV R14, R0 ;  /* 0x00000000000e7202 */ /* 0x000fe20000000f00 */
[----:B-1----:R-:W-:Y:S01]  /*13d0*/  IMAD R19, R7, R2, RZ ;  /* 0x0000000207137224 */ /* 0x002fe200078e02ff */
[----:B------:R-:W1:Y:S01]  /*13e0*/  LDCU.64 UR16, c[0x0][0x390] ;  /* 0x00007200ff1077ac */ /* 0x000e620008000a00 */
[----:B------:R-:W-:Y:S02]  /*13f0*/  MOV R15, R17 ;  /* 0x00000011000f7202 */ /* 0x000fe40000000f00 */
[C---:B------:R-:W-:Y:S01]  /*1400*/  IMAD R23, R21.reuse, R10, R19 ;  /* 0x0000000a15177224 */ /* 0x040fe200078e0213 */
[----:B------:R-:W-:Y:S01]  /*1410*/  IADD3 R20, P2, PT, R0, R28, RZ ;  /* 0x0000001c00147210 */ /* 0x000fe20007f5e0ff */
[----:B------:R-:W-:-:S04]  /*1420*/  IMAD.WIDE.U32 R18, R21, R2, R14 ;  /* 0x0000000215127225 */ /* 0x000fc800078e000e */
[----:B------:R-:W-:Y:S01]  /*1430*/  IMAD.X R21, R17, 0x1, R4, P2 ;  /* 0x0000000111157824 */ /* 0x000fe200010e0604 */
[----:B------:R-:W-:Y:S02]  /*1440*/  IADD3 R15, PT, PT, R23, R19, RZ ;  /* 0x00000013170f7210 */ /* 0x000fe40007ffe0ff */
[----:B0-----:R-:W-:Y:S02]  /*1450*/  LEA R14, P3, R18, UR18, 0x2 ;  /* 0x00000012120e7c11 */ /* 0x001fe4000f8610ff */
[----:B-1----:R-:W-:Y:S02]  /*1460*/  LEA R24, P2, R20, UR16, 0x2 ;  /* 0x0000001014187c11 */ /* 0x002fe4000f8410ff */
[----:B------:R-:W-:Y:S02]  /*1470*/  LEA.HI.X R15, R18, UR19, R15, 0x2, P3 ;  /* 0x00000013120f7c11 */ /* 0x000fe400098f140f */
[----:B------:R-:W-:-:S03]  /*1480*/  LEA.HI.X R25, R20, UR17, R21, 0x2, P2 ;  /* 0x0000001114197c11 */ /* 0x000fc600090f1415 */
[----:B------:R-:W2:Y:S04]  /*1490*/  LDG.E R18, desc[UR8][R14.64] ;  /* 0x000000080e127981 */ /* 0x000ea8000c1e1900 */
[----:B------:R-:W3:Y:S04]  /*14a0*/  LDG.E R32, desc[UR8][R24.64] ;  /* 0x0000000818207981 */ /* 0x000ee8000c1e1900 */
[----:B------:R-:W4:Y:S04]  /*14b0*/  LDG.E R34, desc[UR8][R14.64+0x4] ;  /* 0x000004080e227981 */ /* 0x000f28000c1e1900 */
[----:B------:R-:W5:Y:S04]  /*14c0*/  LDG.E R35, desc[UR8][R24.64+0x4] ;  /* 0x0000040818237981 */ /* 0x000f68000c1e1900 */
[----:B------:R-:W5:Y:S01]  /*14d0*/  LDG.E R37, desc[UR8][R24.64+0x8] ;  /* 0x0000080818257981 */ /* 0x000f62000c1e1900 */
[----:B------:R-:W-:Y:S01]  /*14e0*/  UMOV UR16, 0x9999999a ;  /* 0x9999999a00107882 */ /* 0x000fe20000000000 */
[----:B------:R-:W-:Y:S01]  /*14f0*/  UMOV UR17, 0x3fa99999 ;  /* 0x3fa9999900117882 */ /* 0x000fe20000000000 */
[----:B--2---:R-:W-:Y:S01]  /*1500*/  FMUL R33, R9, R18 ;  /* 0x0000001209217220 */ /* 0x004fe20000400000 */
[----:B---3--:R0:W-:Y:S08]  /*1510*/  F2F.F64.F32 R20, R32 ;  /* 0x0000002000147310 */ /* 0x0081f00000201800 */
[----:B------:R-:W1:Y:S01]  /*1520*/  F2F.F64.F32 R18, R33 ;  /* 0x0000002100127310 */ /* 0x000e620000201800 */
[----:B0-----:R-:W2:Y:S04]  /*1530*/  LDG.E R32, desc[UR8][R14.64+0x8] ;  /* 0x000008080e207981 */ /* 0x001ea8000c1e1900 */
[----:B------:R-:W3:Y:S01]  /*1540*/  LDG.E R14, desc[UR8][R14.64+0xc] ;  /* 0x00000c080e0e7981 */ /* 0x000ee2000c1e1900 */
[----:B-1----:R-:W-:-:S06]  /*1550*/  DFMA R26, R18, -UR16, R20 ;  /* 0x80000010121a7c2b */ /* 0x002fcc0008000014 */
[----:B------:R0:W-:Y:S04]  /*1560*/  F2F.F32.F64 R22, R26 ;  /* 0x0000001a00167310 */ /* 0x0001e80000301000 */
[----:B0-----:R-:W3:Y:S01]  /*1570*/  LDG.E R26, desc[UR8][R24.64+0xc] ;  /* 0x00000c08181a7981 */ /* 0x001ee2000c1e1900 */
[----:B----4-:R-:W-:-:S03]  /*1580*/  FMUL R36, R9, R34 ;  /* 0x0000002209247220 */ /* 0x010fc60000400000 */
[----:B-----5:R-:W-:Y:S08]  /*1590*/  F2F.F64.F32 R18, R35 ;  /* 0x0000002300127310 */ /* 0x020ff00000201800 */
[----:B------:R-:W0:Y:S02]  /*15a0*/  F2F.F64.F32 R20, R36 ;  /* 0x0000002400147310 */ /* 0x000e240000201800 */
[----:B0-----:R-:W-:-:S06]  /*15b0*/  DFMA R20, R20, -UR16, R18 ;  /* 0x8000001014147c2b */ /* 0x001fcc0008000012 */
[----:B------:R-:W-:Y:S08]  /*15c0*/  F2F.F64.F32 R18, R37 ;  /* 0x0000002500127310 */ /* 0x000ff00000201800 */
[----:B------:R-:W0:Y:S01]  /*15d0*/  F2F.F32.F64 R23, R20 ;  /* 0x0000001400177310 */ /* 0x000e220000301000 */
[----:B------:R-:W-:-:S05]  /*15e0*/  LEA R34, R0, R1, 0x2 ;  /* 0x0000000100227211 */ /* 0x000fca00078e10ff */
[----:B0-----:R0:W-:Y:S01]  /*15f0*/  STL.64 [R34], R22 ;  /* 0x0000001622007387 */ /* 0x0011e20000100a00 */
[----:B------:R-:W-:-:S05]  /*1600*/  IADD3 R0, P2, PT, R0, 0x4, RZ ;  /* 0x0000000400007810 */ /* 0x000fca0007f5e0ff */
[----:B------:R-:W-:Y:S02]  /*1610*/  IMAD.X R17, RZ, RZ, R17, P2 ;  /* 0x000000ffff117224 */ /* 0x000fe400010e0611 */
[----:B--2---:R-:W-:-:S04]  /*1620*/  FMUL R35, R9, R32 ;  /* 0x0000002009237220 */ /* 0x004fc80000400000 */
[----:B------:R-:W1:Y:S01]  /*1630*/  F2F.F64.F32 R32, R35 ;  /* 0x0000002300207310 */ /* 0x000e620000201800 */
[----:B---3--:R-:W-:Y:S01]  /*1640*/  FMUL R36, R9, R14 ;  /* 0x0000000e09247220 */ /* 0x008fe20000400000 */
[----:B-1----:R-:W-:-:S06]  /*1650*/  DFMA R32, R32, -UR16, R18 ;  /* 0x8000001020207c2b */ /* 0x002fcc0008000012 */
[----:B------:R-:W-:Y:S08]  /*1660*/  F2F.F64.F32 R18, R36 ;  /* 0x0000002400127310 */ /* 0x000ff00000201800 */
[----:B------:R-:W1:Y:S08]  /*1670*/  F2F.F64.F32 R26, R26 ;  /* 0x0000001a001a7310 */ /* 0x000e700000201800 */
[----:B------:R-:W-:Y:S01]  /*1680*/  F2F.F32.F64 R20, R32 ;  /* 0x0000002000147310 */ /* 0x000fe20000301000 */
[----:B-1----:R-:W-:-:S07]  /*1690*/  DFMA R18, R18, -UR16, R26 ;  /* 0x8000001012127c2b */ /* 0x002fce000800001a */
[----:B------:R-:W1:Y:S02]  /*16a0*/  F2F.F32.F64 R21, R18 ;  /* 0x0000001200157310 */ /* 0x000e640000301000 */
[----:B-1----:R0:W-:Y:S02]  /*16b0*/  STL.64 [R34+0x8], R20 ;  /* 0x0000081422007387 */ /* 0x0021e40000100a00 */
.L_x_10:
        /* <DEDUP_REMOVED lines=8> */
[----:B------:R-:W2:Y:S01]  /*1740*/  LDCU.64 UR18, c[0x0][0x380] ;  /* 0x00007000ff1277ac */ /* 0x000ea20008000a00 */
[----:B01----:R-:W-:Y:S01]  /*1750*/  IADD3 R23, PT, PT, R6, R30, RZ ;  /* 0x0000001e06177210 */ /* 0x003fe20007ffe0ff */
[----:B------:R-:W-:Y:S01]  /*1760*/  IMAD R19, R7, R2, RZ ;  /* 0x0000000207137224 */ /* 0x000fe200078e02ff */
[----:B------:R-:W-:Y:S01]  /*1770*/  MOV R14, R0 ;  /* 0x00000000000e7202 */ /* 0x000fe20000000f00 */
[----:B------:R-:W0:Y:S01]  /*1780*/  LDCU.64 UR16, c[0x0][0x390] ;  /* 0x00007200ff1077ac */ /* 0x000e220008000a00 */
[----:B------:R-:W-:Y:S01]  /*1790*/  IMAD.MOV.U32 R15, RZ, RZ, R17 ;  /* 0x000000ffff0f7224 */ /* 0x000fe200078e0011 */
[----:B------:R-:W-:Y:S01]  /*17a0*/  IADD3 R18, P2, PT, R0, R28, RZ ;  /* 0x0000001c00127210 */ /* 0x000fe20007f5e0ff */
[C---:B------:R-:W-:Y:S02]  /*17b0*/  IMAD R21, R23.reuse, R10, R19 ;  /* 0x0000000a17157224 */ /* 0x040fe400078e0213 */
[----:B------:R-:W-:Y:S01]  /*17c0*/  IMAD.WIDE.U32 R14, R23, R2, R14 ;  /* 0x00000002170e7225 */ /* 0x000fe200078e000e */
[----:B------:R-:W-:-:S04]  /*17d0*/  IADD3.X R19, PT, PT, R17, R4, RZ, P2, !PT ;  /* 0x0000000411137210 */ /* 0x000fc800017fe4ff */
[----:B------:R-:W-:Y:S02]  /*17e0*/  IADD3 R21, PT, PT, R21, R15, RZ ;  /* 0x0000000f15157210 */ /* 0x000fe40007ffe0ff */
[----:B--2---:R-:W-:Y:S02]  /*17f0*/  LEA R24, P3, R14, UR18, 0x2 ;  /* 0x000000120e187c11 */ /* 0x004fe4000f8610ff */
[----:B0-----:R-:W-:Y:S02]  /*1800*/  LEA R26, P2, R18, UR16, 0x2 ;  /* 0x00000010121a7c11 */ /* 0x001fe4000f8410ff */
[----:B------:R-:W-:Y:S02]  /*1810*/  LEA.HI.X R25, R14, UR19, R21, 0x2, P3 ;  /* 0x000000130e197c11 */ /* 0x000fe400098f1415 */
[----:B------:R-:W-:-:S03]  /*1820*/  LEA.HI.X R27, R18, UR17, R19, 0x2, P2 ;  /* 0x00000011121b7c11 */ /* 0x000fc600090f1413 */
[----:B------:R-:W2:Y:S04]  /*1830*/  LDG.E R14, desc[UR8][R24.64] ;  /* 0x00000008180e7981 */ /* 0x000ea8000c1e1900 */
[----:B------:R-:W3:Y:S04]  /*1840*/  LDG.E R34, desc[UR8][R24.64+0x4] ;  /* 0x0000040818227981 */ /* 0x000ee8000c1e1900 */
[----:B------:R-:W4:Y:S04]  /*1850*/  LDG.E R32, desc[UR8][R26.64] ;  /* 0x000000081a207981 */ /* 0x000f28000c1e1900 */
[----:B------:R-:W5:Y:S01]  /*1860*/  LDG.E R19, desc[UR8][R26.64+0x4] ;  /* 0x000004081a137981 */ /* 0x000f62000c1e1900 */
[----:B------:R-:W-:Y:S01]  /*1870*/  UMOV UR16, 0x9999999a ;  /* 0x9999999a00107882 */ /* 0x000fe20000000000 */
[----:B------:R-:W-:Y:S01]  /*1880*/  UMOV UR17, 0x3fa99999 ;  /* 0x3fa9999900117882 */ /* 0x000fe20000000000 */
[C---:B--2---:R-:W-:Y:S01]  /*1890*/  FMUL R33, R9.reuse, R14 ;  /* 0x0000000e09217220 */ /* 0x044fe20000400000 */
[----:B---3--:R-:W-:-:S03]  /*18a0*/  FMUL R34, R9, R34 ;  /* 0x0000002209227220 */ /* 0x008fc60000400000 */
[----:B------:R-:W-:Y:S08]  /*18b0*/  F2F.F64.F32 R20, R33 ;  /* 0x0000002100147310 */ /* 0x000ff00000201800 */
[----:B----4-:R-:W0:Y:S08]  /*18c0*/  F2F.F64.F32 R22, R32 ;  /* 0x0000002000167310 */ /* 0x010e300000201800 */
[----:B-----5:R-:W-:Y:S08]  /*18d0*/  F2F.F64.F32 R18, R19 ;  /* 0x0000001300127310 */ /* 0x020ff00000201800 */
[----:B------:R-:W1:Y:S01]  /*18e0*/  F2F.F64.F32 R14, R34 ;  /* 0x00000022000e7310 */ /* 0x000e620000201800 */
[----:B0-----:R-:W-:-:S07]  /*18f0*/  DFMA R22, R20, -UR16, R22 ;  /* 0x8000001014167c2b */ /* 0x001fce0008000016 */
[----:B------:R-:W-:Y:S01]  /*1900*/  F2F.F32.F64 R20, R22 ;  /* 0x0000001600147310 */ /* 0x000fe20000301000 */
[----:B-1----:R-:W-:-:S07]  /*1910*/  DFMA R14, R14, -UR16, R18 ;  /* 0x800000100e0e7c2b */ /* 0x002fce0008000012 */
[----:B------:R-:W0:Y:S01]  /*1920*/  F2F.F32.F64 R21, R14 ;  /* 0x0000000e00157310 */ /* 0x000e220000301000 */
[----:B------:R-:W-:-:S05]  /*1930*/  IMAD.U32 R18, R0, 0x4, R1 ;  /* 0x0000000400127824 */ /* 0x000fca00078e0001 */
[----:B0-----:R2:W-:Y:S01]  /*1940*/  STL.64 [R18], R20 ;  /* 0x0000001412007387 */ /* 0x0015e20000100a00 */
[----:B------:R-:W-:-:S04]  /*1950*/  IADD3 R0, P2, PT, R0, 0x2, RZ ;  /* 0x0000000200007810 */ /* 0x000fc80007f5e0ff */
[----:B------:R-:W-:-:S09]  /*1960*/  IADD3.X R17, PT, PT, RZ, R17, RZ, P2, !PT ;  /* 0x00000011ff117210 */ /* 0x000fd200017fe4ff */
.L_x_11:
[----:B------:R-:W-:Y:S05]  /*1970*/  BRA.U !UP2, `(.L_x_9) ;  /* 0x000000010a6c7547 */ /* 0x000fea000b800000 */
[----:B------:R-:W3:Y:S01]  /*1980*/  LDCU.64 UR18, c[0x0][0x380] ;  /* 0x00007000ff1277ac */ /* 0x000ee20008000a00 */
[----:B0-2---:R-:W-:Y:S01]  /*1990*/  IADD3 R21, PT, PT, R6, R30, RZ ;  /* 0x0000001e06157210 */ /* 0x005fe20007ffe0ff */
[----:B-1----:R-:W-:Y:S01]  /*19a0*/  IMAD R19, R7, R2, RZ ;  /* 0x0000000207137224 */ /* 0x002fe200078e02ff */
[----:B------:R-:W-:Y:S01]  /*19b0*/  MOV R15, R17 ;  /* 0x00000011000f7202 */ /* 0x000fe20000000f00 */
[----:B------:R-:W0:Y:S01]  /*19c0*/  LDCU.64 UR16, c[0x0][0x390] ;  /* 0x00007200ff1077ac */ /* 0x000e220008000a00 */
[----:B------:R-:W-:Y:S01]  /*19d0*/  IMAD.MOV.U32 R14, RZ, RZ, R0 ;  /* 0x000000ffff0e7224 */ /* 0x000fe200078e0000 */
[C---:B------:R-:W-:Y:S01]  /*19e0*/  IADD3 RZ, P2, PT, R0.reuse, R28, RZ ;  /* 0x0000001c00ff7210 */ /* 0x040fe20007f5e0ff */
[C---:B------:R-:W-:Y:S01]  /*19f0*/  IMAD R19, R21.reuse, R10, R19 ;  /* 0x0000000a15137224 */ /* 0x040fe200078e0213 */
[----:B------:R-:W-:Y:S01]  /*1a00*/  IADD3 R22, PT, PT, R0, R28, RZ ;  /* 0x0000001c00167210 */ /* 0x000fe20007ffe0ff */
[----:B------:R-:W-:-:S04]  /*1a10*/  IMAD.WIDE.U32 R14, R21, R2, R14 ;  /* 0x00000002150e7225 */ /* 0x000fc800078e000e */
[----:B------:R-:W-:Y:S01]  /*1a20*/  IMAD.X R17, R17, 0x1, R4, P2 ;  /* 0x0000000111117824 */ /* 0x000fe200010e0604 */
[----:B------:R-:W-:Y:S02]  /*1a30*/  IADD3 R15, PT, PT, R19, R15, RZ ;  /* 0x0000000f130f7210 */ /* 0x000fe40007ffe0ff */
[----:B---3--:R-:W-:-:S04]  /*1a40*/  LEA R18, P3, R14, UR18, 0x2 ;  /* 0x000000120e127c11 */ /* 0x008fc8000f8610ff */
[----:B------:R-:W-:Y:S02]  /*1a50*/  LEA.HI.X R19, R14, UR19, R15, 0x2, P3 ;  /* 0x000000130e137c11 */ /* 0x000fe400098f140f */
[----:B0-----:R-:W-:-:S03]  /*1a60*/  LEA R20, P2, R22, UR16, 0x2 ;  /* 0x0000001016147c11 */ /* 0x001fc6000f8410ff */
[----:B------:R-:W2:Y:S01]  /*1a70*/  LDG.E R18, desc[UR8][R18.64] ;  /* 0x0000000812127981 */ /* 0x000ea2000c1e1900 */
[----:B------:R-:W-:-:S05]  /*1a80*/  LEA.HI.X R21, R22, UR17, R17, 0x2, P2 ;  /* 0x0000001116157c11 */ /* 0x000fca00090f1411 */
[----:B------:R-:W3:Y:S01]  /*1a90*/  LDG.E R20, desc[UR8][R20.64] ;  /* 0x0000000814147981 */ /* 0x000ee2000c1e1900 */
[----:B------:R-:W-:Y:S01]  /*1aa0*/  UMOV UR16, 0x9999999a ;  /* 0x9999999a00107882 */ /* 0x000fe20000000000 */
[----:B------:R-:W-:Y:S01]  /*1ab0*/  UMOV UR17, 0x3fa99999 ;  /* 0x3fa9999900117882 */ /* 0x000fe20000000000 */
[----:B------:R-:W-:Y:S01]  /*1ac0*/  LEA R17, R0, R1, 0x2 ;  /* 0x0000000100117211 */ /* 0x000fe200078e10ff */
[----:B--2---:R-:W-:Y:S01]  /*1ad0*/  FMUL R22, R9, R18 ;  /* 0x0000001209167220 */ /* 0x004fe20000400000 */
[----:B---3--:R-:W-:Y:S08]  /*1ae0*/  F2F.F64.F32 R14, R20 ;  /* 0x00000014000e7310 */ /* 0x008ff00000201800 */
[----:B------:R-:W0:Y:S02]  /*1af0*/  F2F.F64.F32 R22, R22 ;  /* 0x0000001600167310 */ /* 0x000e240000201800 */
[----:B0-----:R-:W-:-:S10]  /*1b00*/  DFMA R14, R22, -UR16, R14 ;  /* 0x80000010160e7c2b */ /* 0x001fd4000800000e */
[----:B------:R-:W0:Y:S02]  /*1b10*/  F2F.F32.F64 R14, R14 ;  /* 0x0000000e000e7310 */ /* 0x000e240000301000 */
[----:B0-----:R3:W-:Y:S02]  /*1b20*/  STL [R17], R14 ;  /* 0x0000000e11007387 */ /* 0x0017e40000100800 */
.L_x_9:
[----:B------:R-:W-:Y:S01]  /*1b30*/  ISETP.GE.U32.AND P2, PT, R2, 0x10, PT ;  /* 0x000000100200780c */ /* 0x000fe20003f46070 */
[----:B------:R-:W-:Y:S01]  /*1b40*/  IMAD.MOV.U32 R0, RZ, RZ, RZ ;  /* 0x000000ffff007224 */ /* 0x000fe200078e00ff */
[----:B---3--:R-:W-:Y:S02]  /*1b50*/  MOV R17, RZ ;  /* 0x000000ff00117202 */ /* 0x008fe40000000f00 */
[----:B------:R-:W-:-:S13]  /*1b60*/  ISETP.GE.U32.AND.EX P2, PT, R10, RZ, PT, P2 ;  /* 0x000000ff0a00720c */ /* 0x000fda0003f46120 */
[----:B------:R-:W-:Y:S05]  /*1b70*/  @!P2 BRA `(.L_x_12) ;  /* 0x0000000000c0a947 */ /* 0x000fea0003800000 */
[----:B------:R-:W-:Y:S01]  /*1b80*/  MOV R0, RZ ;  /* 0x000000ff00007202 */ /* 0x000fe20000000f00 */
[----:B------:R-:W-:-:S07]  /*1b90*/  IMAD.MOV.U32 R17, RZ, RZ, RZ ;  /* 0x000000ffff117224 */ /* 0x000fce00078e00ff */
.L_x_13:
[----:B------:R-:W3:Y:S01]  /*1ba0*/  LDCU.64 UR18, c[0x0][0x3a0] ;  /* 0x00007400ff1277ac */ /* 0x000ee20008000a00 */
[----:B----4-:R-:W-:Y:S01]  /*1bb0*/  SHF.R.S32.HI R15, RZ, 0x1f, R5 ;  /* 0x0000001fff0f7819 */ /* 0x010fe20000011405 */
[----:B------:R-:W-:Y:S01]  /*1bc0*/  IMAD.MOV.U32 R14, RZ, RZ, R0 ;  /* 0x000000ffff0e7224 */ /* 0x000fe200078e0000 */
[----:B------:R-:W0:Y:S01]  /*1bd0*/  LDCU.64 UR16, c[0x0][0x390] ;  /* 0x00007200ff1077ac */ /* 0x000e220008000a00 */
[----:B---3--:R-:W-:Y:S02]  /*1be0*/  MOV R2, UR18 ;  /* 0x0000001200027c02 */ /* 0x008fe40008000f00 */
[----:B------:R-:W-:-:S03]  /*1bf0*/  MOV R10, UR19 ;  /* 0x00000013000a7c02 */ /* 0x000fc60008000f00 */
[----:B-12---:R-:W-:Y:S01]  /*1c00*/  IMAD R18, R15, R2, RZ ;  /* 0x000000020f127224 */ /* 0x006fe200078e02ff */
[----:B------:R-:W-:-:S03]  /*1c10*/  MOV R15, R17 ;  /* 0x00000011000f7202 */ /* 0x000fc60000000f00 */
[C---:B------:R-:W-:Y:S02]  /*1c20*/  IMAD R19, R5.reuse, R10, R18 ;  /* 0x0000000a05137224 */ /* 0x040fe400078e0212 */
[----:B------:R-:W-:-:S03]  /*1c30*/  IMAD.WIDE.U32 R14, R5, R2, R14 ;  /* 0x00000002050e7225 */ /* 0x000fc600078e000e */
[----:B0-----:R-:W-:Y:S02]  /*1c40*/  LEA R34, P3, R14, UR16, 0x2 ;  /* 0x000000100e227c11 */ /* 0x001fe4000f8610ff */
[----:B------:R-:W-:-:S04]  /*1c50*/  IADD3 R15, PT, PT, R15, R19, RZ ;  /* 0x000000130f0f7210 */ /* 0x000fc80007ffe0ff */
[----:B------:R-:W-:-:S05]  /*1c60*/  LEA.HI.X R35, R14, UR17, R15, 0x2, P3 ;  /* 0x000000110e237c11 */ /* 0x000fca00098f140f */
[----:B------:R-:W2:Y:S04]  /*1c70*/  LDG.E R14, desc[UR8][R34.64] ;  /* 0x00000008220e7981 */ /* 0x000ea8000c1e1900 */
[----:B------:R-:W2:Y:S01]  /*1c80*/  LDG.E R15, desc[UR8][R34.64+0x4] ;  /* 0x00000408220f7981 */ /* 0x000ea2000c1e1900 */
[----:B------:R-:W-:-:S03]  /*1c90*/  IMAD.U32 R32, R0, 0x4, R1 ;  /* 0x0000000400207824 */ /* 0x000fc600078e0001 */
[----:B------:R-:W3:Y:S04]  /*1ca0*/  LDG.E R20, desc[UR8][R34.64+0x8] ;  /* 0x0000080822147981 */ /* 0x000ee8000c1e1900 */
[----:B------:R-:W3:Y:S04]  /*1cb0*/  LDG.E R21, desc[UR8][R34.64+0xc] ;  /* 0x00000c0822157981 */ /* 0x000ee8000c1e1900 */
[----:B------:R-:W4:Y:S04]  /*1cc0*/  LDG.E R22, desc[UR8][R34.64+0x10] ;  /* 0x0000100822167981 */ /* 0x000f28000c1e1900 */
[----:B------:R-:W4:Y:S04]  /*1cd0*/  LDG.E R23, desc[UR8][R34.64+0x14] ;  /* 0x0000140822177981 */ /* 0x000f28000c1e1900 */
[----:B------:R-:W5:Y:S04]  /*1ce0*/  LDG.E R24, desc[UR8][R34.64+0x18] ;  /* 0x0000180822187981 */ /* 0x000f68000c1e1900 */
[----:B------:R-:W5:Y:S04]  /*1cf0*/  LDG.E R25, desc[UR8][R34.64+0x1c] ;  /* 0x00001c0822197981 */ /* 0x000f68000c1e1900 */
[----:B------:R-:W5:Y:S04]  /*1d00*/  LDG.E R26, desc[UR8][R34.64+0x20] ;  /* 0x00002008221a7981 */ /* 0x000f68000c1e1900 */
[----:B------:R-:W5:Y:S04]  /*1d10*/  LDG.E R27, desc[UR8][R34.64+0x24] ;  /* 0x00002408221b7981 */ /* 0x000f68000c1e1900 */
[----:B------:R-:W5:Y:S04]  /*1d20*/  LDG.E R18, desc[UR8][R34.64+0x30] ;  /* 0x0000300822127981 */ /* 0x000f68000c1e1900 */
[----:B------:R-:W5:Y:S04]  /*1d30*/  LDG.E R19, desc[UR8][R34.64+0x34] ;  /* 0x0000340822137981 */ /* 0x000f68000c1e1900 */
[----:B--2---:R0:W-:Y:S04]  /*1d40*/  STL.64 [R32+0x28], R14 ;  /* 0x0000280e20007387 */ /* 0x0041e80000100a00 */
[----:B---3--:R1:W-:Y:S04]  /*1d50*/  STL.64 [R32+0x30], R20 ;  /* 0x0000301420007387 */ /* 0x0083e80000100a00 */
[----:B0-----:R-:W2:Y:S04]  /*1d60*/  LDG.E R14, desc[UR8][R34.64+0x28] ;  /* 0x00002808220e7981 */ /* 0x001ea8000c1e1900 */
[----:B------:R-:W2:Y:S04]  /*1d70*/  LDG.E R15, desc[UR8][R34.64+0x2c] ;  /* 0x00002c08220f7981 */ /* 0x000ea8000c1e1900 */
[----:B-1----:R-:W3:Y:S04]  /*1d80*/  LDG.E R20, desc[UR8][R34.64+0x38] ;  /* 0x0000380822147981 */ /* 0x002ee8000c1e1900 */
[----:B------:R-:W3:Y:S01]  /*1d90*/  LDG.E R21, desc[UR8][R34.64+0x3c] ;  /* 0x00003c0822157981 */ /* 0x000ee2000c1e1900 */
[----:B------:R-:W-:-:S03]  /*1da0*/  IADD3 R0, P3, PT, R0, 0x10, RZ ;  /* 0x0000001000007810 */ /* 0x000fc60007f7e0ff */
[----:B----4-:R4:W-:Y:S01]  /*1db0*/  STL.64 [R32+0x38], R22 ;  /* 0x0000381620007387 */ /* 0x0109e20000100a00 */
[----:B------:R-:W-:Y:S02]  /*1dc0*/  IADD3.X R17, PT, PT, RZ, R17, RZ, P3, !PT ;  /* 0x00000011ff117210 */ /* 0x000fe40001ffe4ff */
[----:B------:R-:W-:Y:S01]  /*1dd0*/  ISETP.NE.U32.AND P3, PT, R0, UR5, PT ;  /* 0x0000000500007c0c */ /* 0x000fe2000bf65070 */
[----:B-----5:R4:W-:Y:S04]  /*1de0*/  STL.64 [R32+0x40], R24 ;  /* 0x0000401820007387 */ /* 0x0209e80000100a00 */
[----:B------:R4:W-:Y:S04]  /*1df0*/  STL.64 [R32+0x48], R26 ;  /* 0x0000481a20007387 */ /* 0x0009e80000100a00 */
[----:B------:R4:W-:Y:S01]  /*1e00*/  STL.64 [R32+0x58], R18 ;  /* 0x0000581220007387 */ /* 0x0009e20000100a00 */
[----:B------:R-:W-:-:S03]  /*1e10*/  ISETP.NE.AND.EX P3, PT, R17, R10, PT, P3 ;  /* 0x0000000a1100720c */ /* 0x000fc60003f65330 */
[----:B--2---:R4:W-:Y:S04]  /*1e20*/  STL.64 [R32+0x50], R14 ;  /* 0x0000500e20007387 */ /* 0x0049e80000100a00 */
[----:B---3--:R4:W-:Y:S06]  /*1e30*/  STL.64 [R32+0x60], R20 ;  /* 0x0000601420007387 */ /* 0x0089ec0000100a00 */
[----:B------:R-:W-:Y:S05]  /*1e40*/  @P3 BRA `(.L_x_13) ;  /* 0xfffffffc00543947 */ /* 0x000fea000383ffff */
[----:B------:R-:W0:Y:S01]  /*1e50*/  LDCU UR6, c[0x0][0x3a4] ;  /* 0x00007480ff0677ac */ /* 0x000e220008000800 */
[----:B------:R-:W-:Y:S01]  /*1e60*/  MOV R0, UR5 ;  /* 0x0000000500007c02 */ /* 0x000fe20008000f00 */
[----:B0-----:R-:W-:-:S07]  /*1e70*/  IMAD.U32 R17, RZ, RZ, UR6 ;  /* 0x00000006ff117e24 */ /* 0x001fce000f8e00ff */
.L_x_12:
[----:B------:R-:W3:Y:S02]  /*1e80*/  LDCU UR6, c[0x0][0x3a0] ;  /* 0x00007400ff0677ac */ /* 0x000ee40008000800 */
[----:B---3--:R-:W-:-:S06]  /*1e90*/  ULOP3.LUT UR6, UR6, 0xf, URZ, 0xc0, !UPT ;  /* 0x0000000f06067892 */ /* 0x008fcc000f8ec0ff */
[----:B------:R-:W-:-:S04]  /*1ea0*/  ISETP.NE.U32.AND P3, PT, RZ, UR6, PT ;  /* 0x00000006ff007c0c */ /* 0x000fc8000bf65070 */
[----:B------:R-:W-:-:S13]  /*1eb0*/  ISETP.NE.AND.EX P3, PT, RZ, RZ, PT, P3 ;  /* 0x000000ffff00720c */ /* 0x000fda0003f65330 */
[----:B------:R-:W-:Y:S05]  /*1ec0*/  @!P3 BRA `(.L_x_14) ;  /* 0x000000040038b947 */ /* 0x000fea0003800000 */
[----:B------:R-:W-:-:S04]  /*1ed0*/  UIADD3 UR6, UPT, UPT, UR6, -0x1, URZ ;  /* 0xffffffff06067890 */ /* 0x000fc8000fffe0ff */
[----:B------:R-:W-:-:S04]  /*1ee0*/  UISETP.GE.U32.AND UP0, UPT, UR6, 0x7, UPT ;  /* 0x000000070600788c */ /* 0x000fc8000bf06070 */
[----:B------:R-:W-:-:S09]  /*1ef0*/  UISETP.GE.U32.AND.EX UP0, UPT, UR14, URZ, UPT, UP0 ;  /* 0x000000ff0e00728c */ /* 0x000fd2000bf06100 */
[----:B------:R-:W-:Y:S05]  /*1f00*/  BRA.U !UP0, `(.L_x_15) ;  /* 0x0000000108647547 */ /* 0x000fea000b800000 */
[----:B------:R-:W3:Y:S01]  /*1f10*/  LDCU.64 UR16, c[0x0][0x390] ;  /* 0x00007200ff1077ac */ /* 0x000ee20008000a00 */
[----:B----4-:R-:W-:Y:S02]  /*1f20*/  SHF.R.S32.HI R15, RZ, 0x1f, R5 ;  /* 0x0000001fff0f7819 */ /* 0x010fe40000011405 */
[----:B------:R-:W-:-:S03]  /*1f30*/  MOV R14, R0 ;  /* 0x00000000000e7202 */ /* 0x000fc60000000f00 */
[----:B0-2---:R-:W-:Y:S01]  /*1f40*/  IMAD R20, R15, R2, RZ ;  /* 0x000000020f147224 */ /* 0x005fe200078e02ff */
[----:B------:R-:W-:-:S03]  /*1f50*/  MOV R15, R17 ;  /* 0x00000011000f7202 */ /* 0x000fc60000000f00 */
[----:B-1----:R-:W-:-:S04]  /*1f60*/  IMAD.WIDE.U32 R18, R5, R2, R14 ;  /* 0x0000000205127225 */ /* 0x002fc800078e000e */
[----:B------:R-:W-:Y:S01]  /*1f70*/  IMAD R15, R5, R10, R20 ;  /* 0x0000000a050f7224 */ /* 0x000fe200078e0214 */
[----:B---3--:R-:W-:-:S03]  /*1f80*/  LEA R14, P4, R18, UR16, 0x2 ;  /* 0x00000010120e7c11 */ /* 0x008fc6000f8810ff */
[----:B------:R-:W-:-:S05]  /*1f90*/  IMAD.IADD R15, R15, 0x1, R19 ;  /* 0x000000010f0f7824 */ /* 0x000fca00078e0213 */
[----:B------:R-:W-:-:S05]  /*1fa0*/  LEA.HI.X R15, R18, UR17, R15, 0x2, P4 ;  /* 0x00000011120f7c11 */ /* 0x000fca000a0f140f */
[----:B------:R-:W2:Y:S04]  /*1fb0*/  LDG.E R24, desc[UR8][R14.64] ;  /* 0x000000080e187981 */ /* 0x000ea8000c1e1900 */
[----:B------:R-:W2:Y:S01]  /*1fc0*/  LDG.E R25, desc[UR8][R14.64+0x4] ;  /* 0x000004080e197981 */ /* 0x000ea2000c1e1900 */
[----:B------:R-:W-:-:S03]  /*1fd0*/  LEA R26, R0, R1, 0x2 ;  /* 0x00000001001a7211 */ /* 0x000fc600078e10ff */
[----:B------:R-:W3:Y:S04]  /*1fe0*/  LDG.E R18, desc[UR8][R14.64+0x8] ;  /* 0x000008080e127981 */ /* 0x000ee8000c1e1900 */
[----:B------:R-:W3:Y:S04]  /*1ff0*/  LDG.E R19, desc[UR8][R14.64+0xc] ;  /* 0x00000c080e137981 */ /* 0x000ee8000c1e1900 */
[----:B------:R-:W4:Y:S04]  /*2000*/  LDG.E R20, desc[UR8][R14.64+0x10] ;  /* 0x000010080e147981 */ /* 0x000f28000c1e1900 */
[----:B------:R-:W4:Y:S04]  /*2010*/  LDG.E R21, desc[UR8][R14.64+0x14] ;  /* 0x000014080e157981 */ /* 0x000f28000c1e1900 */
[----:B------:R-:W5:Y:S04]  /*2020*/  LDG.E R22, desc[UR8][R14.64+0x18] ;  /* 0x000018080e167981 */ /* 0x000f68000c1e1900 */
[----:B------:R-:W5:Y:S01]  /*2030*/  LDG.E R23, desc[UR8][R14.64+0x1c] ;  /* 0x00001c080e177981 */ /* 0x000f62000c1e1900 */
[----:B------:R-:W-:-:S04]  /*2040*/  IADD3 R0, P4, PT, R0, 0x8, RZ ;  /* 0x0000000800007810 */ /* 0x000fc80007f9e0ff */
[----:B------:R-:W-:Y:S01]  /*2050*/  IADD3.X R17, PT, PT, RZ, R17, RZ, P4, !PT ;  /* 0x00000011ff117210 */ /* 0x000fe200027fe4ff */
[----:B--2---:R0:W-:Y:S04]  /*2060*/  STL.64 [R26+0x28], R24 ;  /* 0x000028181a007387 */ /* 0x0041e80000100a00 */
[----:B---3--:R0:W-:Y:S04]  /*2070*/  STL.64 [R26+0x30], R18 ;  /* 0x000030121a007387 */ /* 0x0081e80000100a00 */
[----:B----4-:R0:W-:Y:S04]  /*2080*/  STL.64 [R26+0x38], R20 ;  /* 0x000038141a007387 */ /* 0x0101e80000100a00 */
[----:B-----5:R0:W-:Y:S02]  /*2090*/  STL.64 [R26+0x40], R22 ;  /* 0x000040161a007387 */ /* 0x0201e40000100a00 */
.L_x_15:
[----:B------:R-:W-:Y:S05]  /*20a0*/  @!P1 BRA `(.L_x_14) ;  /* 0x0000000000c09947 */ /* 0x000fea0003800000 */
[----:B------:R-:W-:Y:S01]  /*20b0*/  UIADD3 UR6, UPT, UPT, UR7, -0x1, URZ ;  /* 0xffffffff07067890 */ /* 0x000fe2000fffe0ff */
[----:B01--4-:R-:W-:-:S03]  /*20c0*/  SHF.R.S32.HI R23, RZ, 0x1f, R5 ;  /* 0x0000001fff177819 */ /* 0x013fc60000011405 */
[----:B------:R-:W-:-:S04]  /*20d0*/  UISETP.GE.U32.AND UP0, UPT, UR6, 0x3, UPT ;  /* 0x000000030600788c */ /* 0x000fc8000bf06070 */
[----:B------:R-:W-:-:S06]  /*20e0*/  UISETP.GE.U32.AND.EX UP0, UPT, UR13, URZ, UPT, UP0 ;  /* 0x000000ff0d00728c */ /* 0x000fcc000bf06100 */
[----:B------:R-:W-:-:S05]  /*20f0*/  PLOP3.LUT P4, PT, PT, PT, UP0, 0x80, 0x8 ;  /* 0x000000000008781c */ /* 0x000fca0003f8f008 */
[----:B------:R-:W0:Y:S08]  /*2100*/  @UP0 LDCU.64 UR16, c[0x0][0x390] ;  /* 0x00007200ff1007ac */ /* 0x000e300008000a00 */
[----:B------:R-:W-:Y:S01]  /*2110*/  @P4 MOV R14, R0 ;  /* 0x00000000000e4202 */ /* 0x000fe20000000f00 */
[----:B------:R-:W-:Y:S02]  /*2120*/  @P4 IMAD.MOV.U32 R15, RZ, RZ, R17 ;  /* 0x000000ffff0f4224 */ /* 0x000fe400078e0011 */
[----:B--2---:R-:W-:-:S02]  /*2130*/  @P4 IMAD R20, R23, R2, RZ ;  /* 0x0000000217144224 */ /* 0x004fc400078e02ff */
[----:B------:R-:W-:-:S04]  /*2140*/  @P4 IMAD.WIDE.U32 R18, R5, R2, R14 ;  /* 0x0000000205124225 */ /* 0x000fc800078e000e */
[----:B------:R-:W-:Y:S01]  /*2150*/  @P4 IMAD R15, R5, R10, R20 ;  /* 0x0000000a050f4224 */ /* 0x000fe200078e0214 */
[----:B0-----:R-:W-:-:S04]  /*2160*/  @P4 LEA R14, P5, R18, UR16, 0x2 ;  /* 0x00000010120e4c11 */ /* 0x001fc8000f8a10ff */
[----:B------:R-:W-:-:S04]  /*2170*/  @P4 IADD3 R15, PT, PT, R15, R19, RZ ;  /* 0x000000130f0f4210 */ /* 0x000fc80007ffe0ff */
[----:B------:R-:W-:-:S05]  /*2180*/  @P4 LEA.HI.X R15, R18, UR17, R15, 0x2, P5 ;  /* 0x00000011120f4c11 */ /* 0x000fca000a8f140f */
[----:B------:R-:W2:Y:S04]  /*2190*/  @P4 LDG.E R18, desc[UR8][R14.64] ;  /* 0x000000080e124981 */ /* 0x000ea8000c1e1900 */
[----:B------:R-:W2:Y:S04]  /*21a0*/  @P4 LDG.E R19, desc[UR8][R14.64+0x4] ;  /* 0x000004080e134981 */ /* 0x000ea8000c1e1900 */
[----:B------:R-:W3:Y:S04]  /*21b0*/  @P4 LDG.E R20, desc[UR8][R14.64+0x8] ;  /* 0x000008080e144981 */ /* 0x000ee8000c1e1900 */
[----:B------:R-:W3:Y:S01]  /*21c0*/  @P4 LDG.E R21, desc[UR8][R14.64+0xc] ;  /* 0x00000c080e154981 */ /* 0x000ee2000c1e1900 */
[C---:B------:R-:W-:Y:S01]  /*21d0*/  @P4 LEA R22, R0.reuse, R1, 0x2 ;  /* 0x0000000100164211 */ /* 0x040fe200078e10ff */
[----:B------:R-:W-:Y:S01]  /*21e0*/  UISETP.NE.U32.AND UP0, UPT, UR10, URZ, UPT ;  /* 0x000000ff0a00728c */ /* 0x000fe2000bf05070 */
[----:B------:R-:W-:-:S03]  /*21f0*/  @P4 IADD3 R0, P5, PT, R0, 0x4, RZ ;  /* 0x0000000400004810 */ /* 0x000fc60007fbe0ff */
[----:B------:R-:W-:Y:S01]  /*2200*/  UISETP.NE.AND.EX UP0, UPT, URZ, URZ, UPT, UP0 ;  /* 0x000000ffff00728c */ /* 0x000fe2000bf05300 */
[----:B------:R-:W-:Y:S01]  /*2210*/  @P4 IADD3.X R17, PT, PT, RZ, R17, RZ, P5, !PT ;  /* 0x00000011ff114210 */ /* 0x000fe20002ffe4ff */
[----:B--2---:R0:W-:Y:S04]  /*2220*/  @P4 STL.64 [R22+0x28], R18 ;  /* 0x0000281216004387 */ /* 0x0041e80000100a00 */
[----:B---3--:R0:W-:Y:S03]  /*2230*/  @P4 STL.64 [R22+0x30], R20 ;  /* 0x0000301416004387 */ /* 0x0081e60000100a00 */
[----:B------:R-:W-:Y:S05]  /*2240*/  BRA.U !UP0, `(.L_x_14) ;  /* 0x0000000108587547 */ /* 0x000fea000b800000 */
[----:B------:R-:W1:Y:S01]  /*2250*/  LDCU.64 UR16, c[0x0][0x390] ;  /* 0x00007200ff1077ac */ /* 0x000e620008000a00 */
[----:B------:R-:W-:Y:S01]  /*2260*/  MOV R15, R17 ;  /* 0x00000011000f7202 */ /* 0x000fe20000000f00 */
[----:B------:R-:W-:Y:S02]  /*2270*/  IMAD.MOV.U32 R14, RZ, RZ, R0 ;  /* 0x000000ffff0e7224 */ /* 0x000fe400078e0000 */
[-C--:B0-----:R-:W-:Y:S02]  /*2280*/  IMAD R20, R23, R2.reuse, RZ ;  /* 0x0000000217147224 */ /* 0x081fe400078e02ff */
[----:B------:R-:W-:-:S04]  /*2290*/  IMAD.WIDE.U32 R18, R5, R2, R14 ;  /* 0x0000000205127225 */ /* 0x000fc800078e000e */
[----:B------:R-:W-:-:S05]  /*22a0*/  IMAD R15, R5, R10, R20 ;  /* 0x0000000a050f7224 */ /* 0x000fca00078e0214 */
[----:B------:R-:W-:Y:S02]  /*22b0*/  IADD3 R15, PT, PT, R15, R19, RZ ;  /* 0x000000130f0f7210 */ /* 0x000fe40007ffe0ff */
[----:B-1----:R-:W-:-:S04]  /*22c0*/  LEA R14, P4, R18, UR16, 0x2 ;  /* 0x00000010120e7c11 */ /* 0x002fc8000f8810ff */
[----:B------:R-:W-:-:S05]  /*22d0*/  LEA.HI.X R15, R18, UR17, R15, 0x2, P4 ;  /* 0x00000011120f7c11 */ /* 0x000fca000a0f140f */
[----:B------:R-:W2:Y:S01]  /*22e0*/  LDG.E R2, desc[UR8][R14.64] ;  /* 0x000000080e027981 */ /* 0x000ea2000c1e1900 */
[----:B------:R-:W-:Y:S01]  /*22f0*/  LEA R17, R0, R1, 0x2 ;  /* 0x0000000100117211 */ /* 0x000fe200078e10ff */
[----:B------:R-:W-:-:S04]  /*2300*/  UISETP.NE.U32.AND UP0, UPT, UR10, 0x1, UPT ;  /* 0x000000010a00788c */ /* 0x000fc8000bf05070 */
[----:B------:R-:W-:Y:S01]  /*2310*/  UISETP.NE.AND.EX UP0, UPT, URZ, URZ, UPT, UP0 ;  /* 0x000000ffff00728c */ /* 0x000fe2000bf05300 */
[----:B--2---:R3:W-:Y:S08]  /*2320*/  STL [R17+0x28], R2 ;  /* 0x0000280211007387 */ /* 0x0047f00000100800 */
[----:B------:R-:W-:Y:S05]  /*2330*/  BRA.U !UP0, `(.L_x_14) ;  /* 0x00000001081c7547 */ /* 0x000fea000b800000 */
[----:B------:R-:W-:Y:S01]  /*2340*/  UISETP.NE.U32.AND UP0, UPT, UR10, 0x2, UPT ;  /* 0x000000020a00788c */ /* 0x000fe2000bf05070 */
[----:B------:R-:W2:Y:S03]  /*2350*/  LDG.E R0, desc[UR8][R14.64+0x4] ;  /* 0x000004080e007981 */ /* 0x000ea6000c1e1900 */
[----:B------:R-:W-:-:S06]  /*2360*/  UISETP.NE.AND.EX UP0, UPT, URZ, URZ, UPT, UP0 ;  /* 0x000000ffff00728c */ /* 0x000fcc000bf05300 */
[----:B------:R-:W-:-:S13]  /*2370*/  PLOP3.LUT P4, PT, PT, PT, UP0, 0x80, 0x8 ;  /* 0x000000000008781c */ /* 0x000fda0003f8f008 */
[----:B---3--:R-:W3:Y:S04]  /*2380*/  @P4 LDG.E R2, desc[UR8][R14.64+0x8] ;  /* 0x000008080e024981 */ /* 0x008ee8000c1e1900 */
[----:B--2---:R0:W-:Y:S04]  /*2390*/  STL [R17+0x2c], R0 ;  /* 0x00002c0011007387 */ /* 0x0041e80000100800 */
[----:B---3--:R0:W-:Y:S02]  /*23a0*/  @P4 STL [R17+0x30], R2 ;  /* 0x0000300211004387 */ /* 0x0081e40000100800 */
.L_x_14:
[----:B0-----:R-:W-:Y:S01]  /*23b0*/  IMAD.MOV.U32 R0, RZ, RZ, RZ ;  /* 0x000000ffff007224 */ /* 0x001fe200078e00ff */
[----:B------:R-:W-:Y:S06]  /*23c0*/  @!P2 BRA `(.L_x_16) ;  /* 0x0000000000dca947 */ /* 0x000fec0003800000 */
[----:B------:R-:W0:Y:S01]  /*23d0*/  LDC R10, c[0x0][0x3a4] ;  /* 0x0000e900ff0a7b82 */ /* 0x000e220000000800 */
[----:B------:R-:W-:Y:S01]  /*23e0*/  HFMA2 R0, -RZ, RZ, 0, 0 ;  /* 0x00000000ff007431 */ /* 0x000fe200000001ff */
[----:B---3--:R-:W-:-:S07]  /*23f0*/  MOV R2, RZ ;  /* 0x000000ff00027202 */ /* 0x008fce0000000f00 */
.L_x_17:
[----:B----4-:R-:W-:-:S05]  /*2400*/  LEA R26, R0, R1, 0x2 ;  /* 0x00000001001a7211 */ /* 0x010fca00078e10ff */
[----:B-12---:R-:W2:Y:S04]  /*2410*/  LDL.64 R18, [R26] ;  /* 0x000000001a127983 */ /* 0x006ea80000100a00 */
[----:B------:R-:W2:Y:S04]  /*2420*/  LDL.64 R14, [R26+0x28] ;  /* 0x000028001a0e7983 */ /* 0x000ea80000100a00 */
[----:B------:R-:W3:Y:S04]  /*2430*/  LDL.64 R22, [R26+0x8] ;  /* 0x000008001a167983 */ /* 0x000ee80000100a00 */
[----:B------:R-:W4:Y:S01]  /*2440*/  LDL.64 R20, [R26+0x38] ;  /* 0x000038001a147983 */ /* 0x000f220000100a00 */
[----:B--2---:R-:W-:-:S04]  /*2450*/  FADD R17, R18, -R14 ;  /* 0x8000000e12117221 */ /* 0x004fc80000000000 */
[----:B------:R-:W-:Y:S02]  /*2460*/  FADD R18, R17, R16 ;  /* 0x0000001011127221 */ /* 0x000fe40000000000 */
[----:B------:R-:W3:Y:S01]  /*2470*/  LDL.64 R16, [R26+0x30] ;  /* 0x000030001a107983 */ /* 0x000ee20000100a00 */
[----:B------:R-:W-:-:S04]  /*2480*/  FADD R19, R19, -R15 ;  /* 0x8000000f13137221 */ /* 0x000fc80000000000 */
[----:B------:R-:W-:Y:S02]  /*2490*/  FADD R24, R18, R19 ;  /* 0x0000001312187221 */ /* 0x000fe40000000000 */
[----:B------:R-:W4:Y:S01]  /*24a0*/  LDL.64 R18, [R26+0x10] ;  /* 0x000010001a127983 */ /* 0x000f220000100a00 */
[----:B---3--:R-:W-:Y:S01]  /*24b0*/  FADD R25, R22, -R16 ;  /* 0x8000001016197221 */ /* 0x008fe20000000000 */
[----:B------:R-:W-:-:S03]  /*24c0*/  FADD R23, R23, -R17 ;  /* 0x8000001117177221 */ /* 0x000fc60000000000 */
[----:B------:R-:W-:Y:S01]  /*24d0*/  FADD R24, R24, R25 ;  /* 0x0000001918187221 */ /* 0x000fe20000000000 */
[----:B----4-:R-:W-:-:S03]  /*24e0*/  FADD R18, R18, -R20 ;  /* 0x8000001412127221 */ /* 0x010fc60000000000 */
[----:B------:R-:W-:Y:S02]  /*24f0*/  FADD R23, R24, R23 ;  /* 0x0000001718177221 */ /* 0x000fe40000000000 */
[----:B------:R-:W2:Y:S02]  /*2500*/  LDL.64 R24, [R26+0x40] ;  /* 0x000040001a187983 */ /* 0x000ea40000100a00 */
[----:B------:R-:W-:Y:S02]  /*2510*/  FADD R18, R23, R18 ;  /* 0x0000001217127221 */ /* 0x000fe40000000000 */
[----:B------:R-:W2:Y:S01]  /*2520*/  LDL.64 R22, [R26+0x18] ;  /* 0x000018001a167983 */ /* 0x000ea20000100a00 */
[----:B------:R-:W-:-:S04]  /*2530*/  FADD R19, R19, -R21 ;  /* 0x8000001513137221 */ /* 0x000fc80000000000 */
[----:B------:R-:W-:Y:S01]  /*2540*/  FADD R18, R18, R19 ;  /* 0x0000001312127221 */ /* 0x000fe20000000000 */
[----:B--2---:R-:W-:Y:S01]  /*2550*/  FADD R19, R22, -R24 ;  /* 0x8000001816137221 */ /* 0x004fe20000000000 */
[----:B------:R-:W-:Y:S02]  /*2560*/  FADD R25, R23, -R25 ;  /* 0x8000001917197221 */ /* 0x000fe40000000000 */
[----:B------:R-:W2:Y:S01]  /*2570*/  LDL.64 R22, [R26+0x48] ;  /* 0x000048001a167983 */ /* 0x000ea20000100a00 */
[----:B------:R-:W-:-:S03]  /*2580*/  FADD R24, R18, R19 ;  /* 0x0000001312187221 */ /* 0x000fc60000000000 */
[----:B------:R-:W2:Y:S01]  /*2590*/  LDL.64 R18, [R26+0x20] ;  /* 0x000020001a127983 */ /* 0x000ea20000100a00 */
[----:B------:R-:W-:Y:S01]  /*25a0*/  FADD R24, R24, R25 ;  /* 0x0000001918187221 */ /* 0x000fe20000000000 */
[----:B--2---:R-:W-:Y:S01]  /*25b0*/  FADD R25, R18, -R22 ;  /* 0x8000001612197221 */ /* 0x004fe20000000000 */
[----:B------:R-:W-:Y:S02]  /*25c0*/  FADD R19, R19, -R23 ;  /* 0x8000001713137221 */ /* 0x000fe40000000000 */
[----:B------:R-:W2:Y:S01]  /*25d0*/  LDL.64 R22, [R26+0x50] ;  /* 0x000050001a167983 */ /* 0x000ea20000100a00 */
[----:B------:R-:W-:-:S04]  /*25e0*/  FADD R24, R24, R25 ;  /* 0x0000001918187221 */ /* 0x000fc80000000000 */
[----:B------:R-:W-:Y:S02]  /*25f0*/  FADD R27, R24, R19 ;  /* 0x00000013181b7221 */ /* 0x000fe40000000000 */
[----:B------:R-:W3:Y:S04]  /*2600*/  LDL.64 R18, [R26+0x58] ;  /* 0x000058001a127983 */ /* 0x000ee80000100a00 */
[----:B------:R-:W4:Y:S01]  /*2610*/  LDL.64 R24, [R26+0x60] ;  /* 0x000060001a187983 */ /* 0x000f220000100a00 */
[----:B------:R-:W-:-:S05]  /*2620*/  IADD3 R0, P4, PT, R0, 0x10, RZ ;  /* 0x0000001000007810 */ /* 0x000fca0007f9e0ff */
[----:B------:R-:W-:Y:S01]  /*2630*/  IMAD.X R2, RZ, RZ, R2, P4 ;  /* 0x000000ffff027224 */ /* 0x000fe200020e0602 */
[----:B------:R-:W-:-:S04]  /*2640*/  ISETP.NE.U32.AND P4, PT, R0, UR5, PT ;  /* 0x0000000500007c0c */ /* 0x000fc8000bf85070 */
[----:B0-----:R-:W-:Y:S01]  /*2650*/  ISETP.NE.AND.EX P4, PT, R2, R10, PT, P4 ;  /* 0x0000000a0200720c */ /* 0x001fe20003f85340 */
[----:B--2---:R-:W-:Y:S01]  /*2660*/  FADD R22, R14, -R22 ;  /* 0x800000160e167221 */ /* 0x004fe20000000000 */
[----:B------:R-:W-:-:S03]  /*2670*/  FADD R23, R15, -R23 ;  /* 0x800000170f177221 */ /* 0x000fc60000000000 */
[----:B------:R-:W-:Y:S01]  /*2680*/  FADD R22, R27, R22 ;  /* 0x000000161b167221 */ /* 0x000fe20000000000 */
[----:B---3--:R-:W-:-:S03]  /*2690*/  FADD R15, R16, -R18 ;  /* 0x80000012100f7221 */ /* 0x008fc60000000000 */
[----:B------:R-:W-:Y:S01]  /*26a0*/  FADD R22, R22, R23 ;  /* 0x0000001716167221 */ /* 0x000fe20000000000 */
[----:B------:R-:W-:-:S03]  /*26b0*/  FADD R14, R17, -R19 ;  /* 0x80000013110e7221 */ /* 0x000fc60000000000 */
[----:B------:R-:W-:-:S04]  /*26c0*/  FADD R15, R22, R15 ;  /* 0x0000000f160f7221 */ /* 0x000fc80000000000 */
[----:B------:R-:W-:Y:S01]  /*26d0*/  FADD R14, R15, R14 ;  /* 0x0000000e0f0e7221 */ /* 0x000fe20000000000 */
[----:B----4-:R-:W-:Y:S01]  /*26e0*/  FADD R15, R20, -R24 ;  /* 0x80000018140f7221 */ /* 0x010fe20000000000 */
[----:B------:R-:W-:-:S03]  /*26f0*/  FADD R25, R21, -R25 ;  /* 0x8000001915197221 */ /* 0x000fc60000000000 */
[----:B------:R-:W-:-:S04]  /*2700*/  FADD R14, R14, R15 ;  /* 0x0000000f0e0e7221 */ /* 0x000fc80000000000 */
[----:B------:R-:W-:Y:S01]  /*2710*/  FADD R16, R14, R25 ;  /* 0x000000190e107221 */ /* 0x000fe20000000000 */
[----:B------:R-:W-:Y:S06]  /*2720*/  @P4 BRA `(.L_x_17) ;  /* 0xfffffffc00344947 */ /* 0x000fec000383ffff */
[----:B------:R-:W-:-:S07]  /*2730*/  MOV R0, UR5 ;  /* 0x0000000500007c02 */ /* 0x000fce0008000f00 */
.L_x_16:
[----:B------:R-:W-:Y:S05]  /*2740*/  @!P3 BRA `(.L_x_18) ;  /* 0x00000004001cb947 */ /* 0x000fea0003800000 */
[----:B------:R-:W0:Y:S02]  /*2750*/  LDCU UR6, c[0x0][0x3a0] ;  /* 0x00007400ff0677ac */ /* 0x000e240008000800 */
[----:B0-----:R-:W-:-:S04]  /*2760*/  ULOP3.LUT UR6, UR6, 0xf, URZ, 0xc0, !UPT ;  /* 0x0000000f06067892 */ /* 0x001fc8000f8ec0ff */
[----:B------:R-:W-:-:S04]  /*2770*/  UIADD3 UR6, UPT, UPT, UR6, -0x1, URZ ;  /* 0xffffffff06067890 */ /* 0x000fc8000fffe0ff */
[----:B------:R-:W-:-:S04]  /*2780*/  UISETP.GE.U32.AND UP0, UPT, UR6, 0x7, UPT ;  /* 0x000000070600788c */ /* 0x000fc8000bf06070 */
[----:B------:R-:W-:-:S09]  /*2790*/  UISETP.GE.U32.AND.EX UP0, UPT, UR14, URZ, UPT, UP0 ;  /* 0x000000ff0e00728c */ /* 0x000fd2000bf06100 */
[----:B------:R-:W-:Y:S05]  /*27a0*/  BRA.U !UP0, `(.L_x_19) ;  /* 0x0000000108687547 */ /* 0x000fea000b800000 */
[----:B---3--:R-:W-:-:S05]  /*27b0*/  LEA R2, R0, R1, 0x2 ;  /* 0x0000000100027211 */ /* 0x008fca00078e10ff */
[----:B--2-4-:R-:W2:Y:S04]  /*27c0*/  LDL.64 R20, [R2] ;  /* 0x0000000002147983 */ /* 0x014ea80000100a00 */
[----:B-1----:R-:W2:Y:S04]  /*27d0*/  LDL.64 R22, [R2+0x28] ;  /* 0x0000280002167983 */ /* 0x002ea80000100a00 */
[----:B------:R-:W3:Y:S04]  /*27e0*/  LDL.64 R14, [R2+0x8] ;  /* 0x00000800020e7983 */ /* 0x000ee80000100a00 */
[----:B------:R-:W3:Y:S01]  /*27f0*/  LDL.64 R18, [R2+0x30] ;  /* 0x0000300002127983 */ /* 0x000ee20000100a00 */
[----:B--2---:R-:W-:Y:S01]  /*2800*/  FADD R17, R20, -R22 ;  /* 0x8000001614117221 */ /* 0x004fe20000000000 */
[----:B------:R-:W-:-:S03]  /*2810*/  FADD R20, R21, -R23 ;  /* 0x8000001715147221 */ /* 0x000fc60000000000 */
[----:B------:R-:W-:-:S04]  /*2820*/  FADD R17, R16, R17 ;  /* 0x0000001110117221 */ /* 0x000fc80000000000 */
[----:B------:R-:W-:Y:S02]  /*2830*/  FADD R22, R17, R20 ;  /* 0x0000001411167221 */ /* 0x000fe40000000000 */
[----:B------:R-:W2:Y:S04]  /*2840*/  LDL.64 R20, [R2+0x10] ;  /* 0x0000100002147983 */ /* 0x000ea80000100a00 */
[----:B------:R-:W2:Y:S01]  /*2850*/  LDL.64 R16, [R2+0x38] ;  /* 0x0000380002107983 */ /* 0x000ea20000100a00 */
[----:B---3--:R-:W-:Y:S01]  /*2860*/  FADD R23, R14, -R18 ;  /* 0x800000120e177221 */ /* 0x008fe20000000000 */
[----:B------:R-:W-:Y:S02]  /*2870*/  FADD R25, R15, -R19 ;  /* 0x800000130f197221 */ /* 0x000fe40000000000 */
[----:B------:R-:W3:Y:S04]  /*2880*/  LDL.64 R14, [R2+0x18] ;  /* 0x00001800020e7983 */ /* 0x000ee80000100a00 */
[----:B------:R-:W3:Y:S01]  /*2890*/  LDL.64 R18, [R2+0x40] ;  /* 0x0000400002127983 */ /* 0x000ee20000100a00 */
[----:B------:R-:W-:Y:S01]  /*28a0*/  FADD R22, R22, R23 ;  /* 0x0000001716167221 */ /* 0x000fe20000000000 */
[----:B------:R-:W-:-:S03]  /*28b0*/  IADD3 R0, PT, PT, R0, 0x8, RZ ;  /* 0x0000000800007810 */ /* 0x000fc60007ffe0ff */
[----:B------:R-:W-:Y:S01]  /*28c0*/  FADD R22, R22, R25 ;  /* 0x0000001916167221 */ /* 0x000fe20000000000 */
[----:B--2---:R-:W-:Y:S01]  /*28d0*/  FADD R23, R20, -R16 ;  /* 0x8000001014177221 */ /* 0x004fe20000000000 */
[----:B------:R-:W-:-:S03]  /*28e0*/  FADD R17, R21, -R17 ;  /* 0x8000001115117221 */ /* 0x000fc60000000000 */
[----:B------:R-:W-:Y:S01]  /*28f0*/  FADD R22, R22, R23 ;  /* 0x0000001716167221 */ /* 0x000fe20000000000 */
[----:B---3--:R-:W-:-:S03]  /*2900*/  FADD R14, R14, -R18 ;  /* 0x800000120e0e7221 */ /* 0x008fc60000000000 */
[----:B------:R-:W-:Y:S01]  /*2910*/  FADD R17, R22, R17 ;  /* 0x0000001116117221 */ /* 0x000fe20000000000 */
[----:B------:R-:W-:-:S03]  /*2920*/  FADD R15, R15, -R19 ;  /* 0x800000130f0f7221 */ /* 0x000fc60000000000 */
[----:B------:R-:W-:-:S04]  /*2930*/  FADD R14, R17, R14 ;  /* 0x0000000e110e7221 */ /* 0x000fc80000000000 */
[----:B------:R-:W-:-:S07]  /*2940*/  FADD R16, R14, R15 ;  /* 0x0000000f0e107221 */ /* 0x000fce0000000000 */
.L_x_19:
[----:B------:R-:W-:Y:S05]  /*2950*/  @!P1 BRA `(.L_x_18) ;  /* 0x0000000000989947 */ /* 0x000fea0003800000 */
[----:B------:R-:W-:Y:S02]  /*2960*/  UIADD3 UR6, UPT, UPT, UR7, -0x1, URZ ;  /* 0xffffffff07067890 */ /* 0x000fe4000fffe0ff */
[----:B------:R-:W-:Y:S02]  /*2970*/  UISETP.NE.U32.AND UP0, UPT, UR10, URZ, UPT ;  /* 0x000000ff0a00728c */ /* 0x000fe4000bf05070 */
[----:B------:R-:W-:Y:S02]  /*2980*/  UISETP.GE.U32.AND UP2, UPT, UR6, 0x3, UPT ;  /* 0x000000030600788c */ /* 0x000fe4000bf46070 */
[----:B------:R-:W-:Y:S02]  /*2990*/  UISETP.NE.AND.EX UP0, UPT, URZ, URZ, UPT, UP0 ;  /* 0x000000ffff00728c */ /* 0x000fe4000bf05300 */
[----:B------:R-:W-:-:S09]  /*29a0*/  UISETP.GE.U32.AND.EX UP2, UPT, UR13, URZ, UPT, UP2 ;  /* 0x000000ff0d00728c */ /* 0x000fd2000bf46120 */
[----:B------:R-:W-:Y:S05]  /*29b0*/  BRA.U !UP2, `(.L_x_20) ;  /* 0x000000010a387547 */ /* 0x000fea000b800000 */
[----:B---3--:R-:W-:-:S05]  /*29c0*/  IMAD.U32 R2, R0, 0x4, R1 ;  /* 0x0000000400027824 */ /* 0x008fca00078e0001 */
[----:B----4-:R-:W3:Y:S04]  /*29d0*/  LDL.64 R14, [R2] ;  /* 0x00000000020e7983 */ /* 0x010ee80000100a00 */
[----:B-12---:R-:W3:Y:S04]  /*29e0*/  LDL.64 R18, [R2+0x28] ;  /* 0x0000280002127983 */ /* 0x006ee80000100a00 */
[----:B------:R-:W2:Y:S04]  /*29f0*/  LDL.64 R20, [R2+0x8] ;  /* 0x0000080002147983 */ /* 0x000ea80000100a00 */
[----:B------:R-:W2:Y:S01]  /*2a00*/  LDL.64 R22, [R2+0x30] ;  /* 0x0000300002167983 */ /* 0x000ea20000100a00 */
[----:B------:R-:W-:Y:S01]  /*2a10*/  IADD3 R0, PT, PT, R0, 0x4, RZ ;  /* 0x0000000400007810 */ /* 0x000fe20007ffe0ff */
[----:B---3--:R-:W-:Y:S01]  /*2a20*/  FADD R17, R14, -R18 ;  /* 0x800000120e117221 */ /* 0x008fe20000000000 */
[----:B------:R-:W-:-:S03]  /*2a30*/  FADD R14, R15, -R19 ;  /* 0x800000130f0e7221 */ /* 0x000fc60000000000 */
[----:B------:R-:W-:Y:S01]  /*2a40*/  FADD R17, R16, R17 ;  /* 0x0000001110117221 */ /* 0x000fe20000000000 */
[----:B--2---:R-:W-:-:S03]  /*2a50*/  FADD R15, R20, -R22 ;  /* 0x80000016140f7221 */ /* 0x004fc60000000000 */
[----:B------:R-:W-:Y:S01]  /*2a60*/  FADD R14, R17, R14 ;  /* 0x0000000e110e7221 */ /* 0x000fe20000000000 */
[----:B------:R-:W-:-:S03]  /*2a70*/  FADD R21, R21, -R23 ;  /* 0x8000001715157221 */ /* 0x000fc60000000000 */
[----:B------:R-:W-:-:S04]  /*2a80*/  FADD R14, R14, R15 ;  /* 0x0000000f0e0e7221 */ /* 0x000fc80000000000 */
[----:B------:R-:W-:-:S07]  /*2a90*/  FADD R16, R14, R21 ;  /* 0x000000150e107221 */ /* 0x000fce0000000000 */
.L_x_20:
[----:B------:R-:W-:Y:S05]  /*2aa0*/  BRA.U !UP0, `(.L_x_18) ;  /* 0x0000000108447547 */ /* 0x000fea000b800000 */
[----:B---3--:R-:W-:-:S05]  /*2ab0*/  LEA R2, R0, R1, 0x2 ;  /* 0x0000000100027211 */ /* 0x008fca00078e10ff */
[----:B----4-:R-:W3:Y:S04]  /*2ac0*/  LDL.64 R14, [R2] ;  /* 0x00000000020e7983 */ /* 0x010ee80000100a00 */
[----:B-12---:R-:W3:Y:S01]  /*2ad0*/  LDL.64 R18, [R2+0x28] ;  /* 0x0000280002127983 */ /* 0x006ee20000100a00 */
[----:B------:R-:W-:-:S04]  /*2ae0*/  UISETP.NE.U32.AND UP0, UPT, UR10, 0x1, UPT ;  /* 0x000000010a00788c */ /* 0x000fc8000bf05070 */
[----:B------:R-:W-:Y:S01]  /*2af0*/  UISETP.NE.AND.EX UP0, UPT, URZ, URZ, UPT, UP0 ;  /* 0x000000ffff00728c */ /* 0x000fe2000bf05300 */
[----:B---3--:R-:W-:-:S04]  /*2b00*/  FADD R17, R14, -R18 ;  /* 0x800000120e117221 */ /* 0x008fc80000000000 */
[----:B------:R-:W-:-:S04]  /*2b10*/  FADD R16, R16, R17 ;  /* 0x0000001110107221 */ /* 0x000fc80000000000 */
[----:B------:R-:W-:Y:S05]  /*2b20*/  BRA.U !UP0, `(.L_x_18) ;  /* 0x0000000108247547 */ /* 0x000fea000b800000 */
[----:B------:R-:W-:Y:S01]  /*2b30*/  UISETP.NE.U32.AND UP0, UPT, UR10, 0x2, UPT ;  /* 0x000000020a00788c */ /* 0x000fe2000bf05070 */
[----:B------:R-:W-:-:S03]  /*2b40*/  FADD R15, R15, -R19 ;  /* 0x800000130f0f7221 */ /* 0x000fc60000000000 */
[----:B------:R-:W-:Y:S01]  /*2b50*/  UISETP.NE.AND.EX UP0, UPT, URZ, URZ, UPT, UP0 ;  /* 0x000000ffff00728c */ /* 0x000fe2000bf05300 */
[----:B------:R-:W-:-:S08]  /*2b60*/  FADD R16, R16, R15 ;  /* 0x0000000f10107221 */ /* 0x000fd00000000000 */
[----:B------:R-:W-:Y:S05]  /*2b70*/  BRA.U !UP0, `(.L_x_18) ;  /* 0x0000000108107547 */ /* 0x000fea000b800000 */
[----:B------:R-:W2:Y:S04]  /*2b80*/  LDL R0, [R2+0x8] ;  /* 0x0000080002007983 */ /* 0x000ea80000100800 */
[----:B------:R-:W2:Y:S02]  /*2b90*/  LDL R15, [R2+0x30] ;  /* 0x00003000020f7983 */ /* 0x000ea40000100800 */
[----:B--2---:R-:W-:-:S04]  /*2ba0*/  FADD R15, R0, -R15 ;  /* 0x8000000f000f7221 */ /* 0x004fc80000000000 */
[----:B------:R-:W-:-:S07]  /*2bb0*/  FADD R16, R16, R15 ;  /* 0x0000000f10107221 */ /* 0x000fce0000000000 */
.L_x_18:
[----:B----4-:R-:W-:Y:S01]  /*2bc0*/  CS2R R14, SRZ ;  /* 0x00000000000e7805 */ /* 0x010fe2000001ff00 */
[----:B------:R-:W-:Y:S06]  /*2bd0*/  @!P0 BRA `(.L_x_21) ;  /* 0x0000000000e48947 */ /* 0x000fec0003800000 */
[----:B------:R-:W-:Y:S02]  /*2be0*/  HFMA2 R0, -RZ, RZ, 0, 0 ;  /* 0x00000000ff007431 */ /* 0x000fe400000001ff */
[----:B---3--:R-:W-:-:S07]  /*2bf0*/  IMAD.MOV.U32 R17, RZ, RZ, RZ ;  /* 0x000000ffff117224 */ /* 0x008fce00078e00ff */
.L_x_22:
[----:B------:R-:W0:Y:S01]  /*2c00*/  LDCU UR6, c[0x0][0x3a0] ;  /* 0x00007400ff0677ac */ /* 0x000e220008000800 */
[----:B-12---:R-:W-:Y:S02]  /*2c10*/  SHF.R.S32.HI R18, RZ, 0x1f, R5 ;  /* 0x0000001fff127819 */ /* 0x006fe40000011405 */
[----:B------:R-:W-:Y:S01]  /*2c20*/  MOV R14, R0 ;  /* 0x00000000000e7202 */ /* 0x000fe20000000f00 */
[----:B------:R-:W1:Y:S01]  /*2c30*/  LDCU.64 UR16, c[0x0][0x390] ;  /* 0x00007200ff1077ac */ /* 0x000e620008000a00 */
[----:B------:R-:W-:Y:S02]  /*2c40*/  MOV R15, R17 ;  /* 0x00000011000f7202 */ /* 0x000fe40000000f00 */
[----:B------:R-:W-:Y:S01]  /*2c50*/  IADD3 R2, P4, PT, R0, R28, RZ ;  /* 0x0000001c00027210 */ /* 0x000fe20007f9e0ff */
[----:B0-----:R-:W-:Y:S02]  /*2c60*/  IMAD R18, R18, UR6, RZ ;  /* 0x0000000612127c24 */ /* 0x001fe4000f8e02ff */
[----:B------:R-:W-:Y:S01]  /*2c70*/  IMAD.WIDE.U32 R20, R5, UR6, R14 ;  /* 0x0000000605147c25 */ /* 0x000fe2000f8e000e */
[----:B------:R-:W-:-:S02]  /*2c80*/  IADD3.X R15, PT, PT, R17, R4, RZ, P4, !PT ;  /* 0x00000004110f7210 */ /* 0x000fc400027fe4ff */
[----:B-1----:R-:W-:Y:S01]  /*2c90*/  LEA R14, P5, R2, UR16, 0x2 ;  /* 0x00000010020e7c11 */ /* 0x002fe2000f8a10ff */
[----:B------:R-:W-:Y:S01]  /*2ca0*/  IMAD R19, R5, R10, R18 ;  /* 0x0000000a05137224 */ /* 0x000fe200078e0212 */
[----:B------:R-:W-:Y:S02]  /*2cb0*/  LEA R18, P4, R20, UR16, 0x2 ;  /* 0x0000001014127c11 */ /* 0x000fe4000f8810ff */
[----:B------:R-:W-:Y:S01]  /*2cc0*/  LEA.HI.X R15, R2, UR17, R15, 0x2, P5 ;  /* 0x00000011020f7c11 */ /* 0x000fe2000a8f140f */
[----:B------:R-:W-:-:S04]  /*2cd0*/  IMAD.IADD R19, R19, 0x1, R21 ;  /* 0x0000000113137824 */ /* 0x000fc800078e0215 */
[----:B------:R-:W2:Y:S01]  /*2ce0*/  LDG.E R21, desc[UR8][R14.64] ;  /* 0x000000080e157981 */ /* 0x000ea2000c1e1900 */
[----:B------:R-:W-:-:S03]  /*2cf0*/  LEA.HI.X R19, R20, UR17, R19, 0x2, P4 ;  /* 0x0000001114137c11 */ /* 0x000fc6000a0f1413 */
[----:B------:R-:W3:Y:S04]  /*2d00*/  LDG.E R23, desc[UR8][R14.64+0x4] ;  /* 0x000004080e177981 */ /* 0x000ee8000c1e1900 */
[----:B------:R-:W2:Y:S04]  /*2d10*/  LDG.E R2, desc[UR8][R18.64] ;  /* 0x0000000812027981 */ /* 0x000ea8000c1e1900 */
[----:B------:R-:W3:Y:S04]  /*2d20*/  LDG.E R20, desc[UR8][R18.64+0x4] ;  /* 0x0000040812147981 */ /* 0x000ee8000c1e1900 */
[----:B------:R-:W4:Y:S04]  /*2d30*/  LDG.E R22, desc[UR8][R14.64+0x8] ;  /* 0x000008080e167981 */ /* 0x000f28000c1e1900 */
[----:B------:R-:W5:Y:S04]  /*2d40*/  LDG.E R24, desc[UR8][R14.64+0x18] ;  /* 0x000018080e187981 */ /* 0x000f68000c1e1900 */
[----:B------:R-:W5:Y:S01]  /*2d50*/  LDG.E R25, desc[UR8][R14.64+0x1c] ;  /* 0x00001c080e197981 */ /* 0x000f62000c1e1900 */
[----:B--2---:R-:W-:-:S03]  /*2d60*/  FADD R2, R2, -R21 ;  /* 0x8000001502027221 */ /* 0x004fc60000000000 */
[----:B------:R-:W4:Y:S01]  /*2d70*/  LDG.E R21, desc[UR8][R18.64+0x8] ;  /* 0x0000080812157981 */ /* 0x000f22000c1e1900 */
[----:B------:R-:W-:Y:S01]  /*2d80*/  FADD R2, R2, R11 ;  /* 0x0000000b02027221 */ /* 0x000fe20000000000 */
[----:B---3--:R-:W-:Y:S02]  /*2d90*/  FADD R23, R20, -R23 ;  /* 0x8000001714177221 */ /* 0x008fe40000000000 */
[----:B------:R-:W2:Y:S04]  /*2da0*/  LDG.E R11, desc[UR8][R18.64+0xc] ;  /* 0x00000c08120b7981 */ /* 0x000ea8000c1e1900 */
[----:B------:R-:W2:Y:S01]  /*2db0*/  LDG.E R20, desc[UR8][R14.64+0xc] ;  /* 0x00000c080e147981 */ /* 0x000ea2000c1e1900 */
[----:B------:R-:W-:-:S03]  /*2dc0*/  FADD R2, R2, R23 ;  /* 0x0000001702027221 */ /* 0x000fc60000000000 */
[----:B------:R-:W3:Y:S01]  /*2dd0*/  LDG.E R23, desc[UR8][R14.64+0x10] ;  /* 0x000010080e177981 */ /* 0x000ee2000c1e1900 */
[----:B----4-:R-:W-:-:S03]  /*2de0*/  FADD R21, R21, -R22 ;  /* 0x8000001615157221 */ /* 0x010fc60000000000 */
[----:B------:R-:W3:Y:S01]  /*2df0*/  LDG.E R22, desc[UR8][R18.64+0x10] ;  /* 0x0000100812167981 */ /* 0x000ee2000c1e1900 */
[----:B------:R-:W-:-:S03]  /*2e00*/  FADD R2, R2, R21 ;  /* 0x0000001502027221 */ /* 0x000fc60000000000 */
[----:B------:R-:W5:Y:S01]  /*2e10*/  LDG.E R21, desc[UR8][R18.64+0x18] ;  /* 0x0000180812157981 */ /* 0x000f62000c1e1900 */
[----:B--2---:R-:W-:-:S03]  /*2e20*/  FADD R11, R11, -R20 ;  /* 0x800000140b0b7221 */ /* 0x004fc60000000000 */
[----:B------:R-:W2:Y:S01]  /*2e30*/  LDG.E R20, desc[UR8][R14.64+0x14] ;  /* 0x000014080e147981 */ /* 0x000ea2000c1e1900 */
[----:B------:R-:W-:-:S03]  /*2e40*/  FADD R2, R2, R11 ;  /* 0x0000000b02027221 */ /* 0x000fc60000000000 */
[----:B------:R-:W2:Y:S01]  /*2e50*/  LDG.E R11, desc[UR8][R18.64+0x14] ;  /* 0x00001408120b7981 */ /* 0x000ea2000c1e1900 */
[----:B------:R-:W-:Y:S01]  /*2e60*/  IADD3 R0, P5, PT, R0, 0x8, RZ ;  /* 0x0000000800007810 */ /* 0x000fe20007fbe0ff */
[----:B---3--:R-:W-:Y:S02]  /*2e70*/  FADD R23, R22, -R23 ;  /* 0x8000001716177221 */ /* 0x008fe40000000000 */
[----:B------:R-:W3:Y:S01]  /*2e80*/  LDG.E R22, desc[UR8][R18.64+0x1c] ;  /* 0x00001c0812167981 */ /* 0x000ee2000c1e1900 */
[----:B------:R-:W-:Y:S02]  /*2e90*/  ISETP.NE.U32.AND P4, PT, R0, UR11, PT ;  /* 0x0000000b00007c0c */ /* 0x000fe4000bf85070 */
[----:B------:R-:W-:Y:S01]  /*2ea0*/  IADD3.X R17, PT, PT, RZ, R17, RZ, P5, !PT ;  /* 0x00000011ff117210 */ /* 0x000fe20002ffe4ff */
[----:B------:R-:W-:-:S03]  /*2eb0*/  FADD R2, R2, R23 ;  /* 0x0000001702027221 */ /* 0x000fc60000000000 */
[----:B------:R-:W-:Y:S01]  /*2ec0*/  ISETP.NE.AND.EX P4, PT, R17, R10, PT, P4 ;  /* 0x0000000a1100720c */ /* 0x000fe20003f85340 */
[----:B--2---:R-:W-:Y:S01]  /*2ed0*/  FADD R11, R11, -R20 ;  /* 0x800000140b0b7221 */ /* 0x004fe20000000000 */
[----:B-----5:R-:W-:-:S03]  /*2ee0*/  FADD R21, R21, -R24 ;  /* 0x8000001815157221 */ /* 0x020fc60000000000 */
[----:B------:R-:W-:-:S04]  /*2ef0*/  FADD R2, R2, R11 ;  /* 0x0000000b02027221 */ /* 0x000fc80000000000 */
[----:B------:R-:W-:Y:S01]  /*2f00*/  FADD R2, R2, R21 ;  /* 0x0000001502027221 */ /* 0x000fe20000000000 */
[----:B---3--:R-:W-:-:S04]  /*2f10*/  FADD R25, R22, -R25 ;  /* 0x8000001916197221 */ /* 0x008fc80000000000 */
[----:B------:R-:W-:Y:S01]  /*2f20*/  FADD R11, R2, R25 ;  /* 0x00000019020b7221 */ /* 0x000fe20000000000 */
[----:B------:R-:W-:Y:S06]  /*2f30*/  @P4 BRA `(.L_x_22) ;  /* 0xfffffffc00304947 */ /* 0x000fec000383ffff */
[----:B------:R-:W0:Y:S01]  /*2f40*/  LDCU UR6, c[0x0][0x3a4] ;  /* 0x00007480ff0677ac */ /* 0x000e220008000800 */
[----:B------:R-:W-:Y:S02]  /*2f50*/  MOV R14, UR11 ;  /* 0x0000000b000e7c02 */ /* 0x000fe40008000f00 */
[----:B0-----:R-:W-:-:S07]  /*2f60*/  MOV R15, UR6 ;  /* 0x00000006000f7c02 */ /* 0x001fce0008000f00 */
.L_x_21:
[----:B------:R-:W-:Y:S05]  /*2f70*/  @!P1 BRA `(.L_x_23) ;  /* 0x0000000400589947 */ /* 0x000fea0003800000 */
[----:B------:R-:W-:Y:S02]  /*2f80*/  UIADD3 UR6, UPT, UPT, UR7, -0x1, URZ ;  /* 0xffffffff07067890 */ /* 0x000fe4000fffe0ff */
[----:B------:R-:W-:Y:S02]  /*2f90*/  UISETP.NE.U32.AND UP0, UPT, UR10, URZ, UPT ;  /* 0x000000ff0a00728c */ /* 0x000fe4000bf05070 */
[----:B------:R-:W-:Y:S02]  /*2fa0*/  UISETP.GE.U32.AND UP2, UPT, UR6, 0x3, UPT ;  /* 0x000000030600788c */ /* 0x000fe4000bf46070 */
[----:B------:R-:W-:Y:S02]  /*2fb0*/  UISETP.NE.AND.EX UP0, UPT, URZ, URZ, UPT, UP0 ;  /* 0x000000ffff00728c */ /* 0x000fe4000bf05300 */
[----:B------:R-:W-:-:S09]  /*2fc0*/  UISETP.GE.U32.AND.EX UP2, UPT, UR13, URZ, UPT, UP2 ;  /* 0x000000ff0d00728c */ /* 0x000fd2000bf46120 */
[----:B------:R-:W-:Y:S05]  /*2fd0*/  BRA.U !UP2, `(.L_x_24) ;  /* 0x000000010a7c7547 */ /* 0x000fea000b800000 */
[----:B------:R-:W0:Y:S01]  /*2fe0*/  LDCU UR6, c[0x0][0x3a0] ;  /* 0x00007400ff0677ac */ /* 0x000e220008000800 */
[----:B---3--:R-:W-:Y:S02]  /*2ff0*/  SHF.R.S32.HI R2, RZ, 0x1f, R5 ;  /* 0x0000001fff027819 */ /* 0x008fe40000011405 */
[----:B------:R-:W-:Y:S01]  /*3000*/  IADD3 R0, P4, PT, R14, R28, RZ ;  /* 0x0000001c0e007210 */ /* 0x000fe20007f9e0ff */
[----:B------:R-:W2:Y:S04]  /*3010*/  LDCU.64 UR16, c[0x0][0x390] ;  /* 0x00007200ff1077ac */ /* 0x000ea80008000a00 */
[----:B------:R-:W-:Y:S02]  /*3020*/  IMAD.X R17, R15, 0x1, R4, P4 ;  /* 0x000000010f117824 */ /* 0x000fe400020e0604 */
[----:B0-----:R-:W-:-:S02]  /*3030*/  IMAD R2, R2, UR6, RZ ;  /* 0x0000000602027c24 */ /* 0x001fc4000f8e02ff */
[----:B-1----:R-:W-:Y:S01]  /*3040*/  IMAD.WIDE.U32 R22, R5, UR6, R14 ;  /* 0x0000000605167c25 */ /* 0x002fe2000f8e000e */
[----:B--2---:R-:W-:-:S03]  /*3050*/  LEA R18, P5, R0, UR16, 0x2 ;  /* 0x0000001000127c11 */ /* 0x004fc6000f8a10ff */
[----:B------:R-:W-:Y:S01]  /*3060*/  IMAD R21, R5, R10, R2 ;  /* 0x0000000a05157224 */ /* 0x000fe200078e0202 */
[----:B------:R-:W-:Y:S02]  /*3070*/  LEA R20, P4, R22, UR16, 0x2 ;  /* 0x0000001016147c11 */ /* 0x000fe4000f8810ff */
[----:B------:R-:W-:Y:S02]  /*3080*/  LEA.HI.X R19, R0, UR17, R17, 0x2, P5 ;  /* 0x0000001100137c11 */ /* 0x000fe4000a8f1411 */
[----:B------:R-:W-:-:S03]  /*3090*/  IADD3 R21, PT, PT, R21, R23, RZ ;  /* 0x0000001715157210 */ /* 0x000fc60007ffe0ff */
        /* <DEDUP_REMOVED lines=11> */
[----:B---3--:R-:W-:-:S04]  /*3150*/  FADD R23, R2, -R23 ;  /* 0x8000001702177221 */ /* 0x008fc80000000000 */
[----:B------:R-:W-:Y:S01]  /*3160*/  FADD R0, R0, R23 ;  /* 0x0000001700007221 */ /* 0x000fe20000000000 */
[----:B------:R-:W-:Y:S01]  /*3170*/  IADD3 R14, P4, PT, R14, 0x4, RZ ;  /* 0x000000040e0e7810 */ /* 0x000fe20007f9e0ff */
[----:B-----5:R-:W-:-:S03]  /*3180*/  FADD R25, R24, -R25 ;  /* 0x8000001918197221 */ /* 0x020fc60000000000 */
[----:B------:R-:W-:Y:S01]  /*3190*/  IADD3.X R15, PT, PT, RZ, R15, RZ, P4, !PT ;  /* 0x0000000fff0f7210 */ /* 0x000fe200027fe4ff */
[----:B----4-:R-:W-:-:S04]  /*31a0*/  FADD R17, R17, -R22 ;  /* 0x8000001611117221 */ /* 0x010fc80000000000 */
[----:B------:R-:W-:-:S04]  /*31b0*/  FADD R0, R0, R17 ;  /* 0x0000001100007221 */ /* 0x000fc80000000000 */
[----:B------:R-:W-:-:S07]  /*31c0*/  FADD R11, R0, R25 ;  /* 0x00000019000b7221 */ /* 0x000fce0000000000 */
.L_x_24:
        /* <DEDUP_REMOVED lines=8> */
[----:B------:R-:W0:Y:S01]  /*3250*/  LDCU UR6, c[0x0][0x3a0] ;  /* 0x00007400ff0677ac */ /* 0x000e220008000800 */
[----:B------:R-:W-:Y:S02]  /*3260*/  SHF.R.S32.HI R0, RZ, 0x1f, R5 ;  /* 0x0000001fff007819 */ /* 0x000fe40000011405 */
[----:B---3--:R-:W-:Y:S01]  /*3270*/  IADD3 R2, P4, PT, R14, R28, RZ ;  /* 0x0000001c0e027210 */ /* 0x008fe20007f9e0ff */
[----:B------:R-:W3:Y:S03]  /*3280*/  LDCU.64 UR16, c[0x0][0x390] ;  /* 0x00007200ff1077ac */ /* 0x000ee60008000a00 */
[----:B--2---:R-:W-:Y:S01]  /*3290*/  IADD3.X R21, PT, PT, R15, R4, RZ, P4, !PT ;  /* 0x000000040f157210 */ /* 0x004fe200027fe4ff */
[----:B0-----:R-:W-:Y:S02]  /*32a0*/  IMAD R0, R0, UR6, RZ ;  /* 0x0000000600007c24 */ /* 0x001fe4000f8e02ff */
[----:B-1----:R-:W-:Y:S01]  /*32b0*/  IMAD.WIDE.U32 R18, R5, UR6, R14 ;  /* 0x0000000605127c25 */ /* 0x002fe2000f8e000e */
[----:B---3--:R-:W-:-:S03]  /*32c0*/  LEA R20, P5, R2, UR16, 0x2 ;  /* 0x0000001002147c11 */ /* 0x008fc6000f8a10ff */
[----:B------:R-:W-:Y:S01]  /*32d0*/  IMAD R17, R5, R10, R0 ;  /* 0x0000000a05117224 */ /* 0x000fe200078e0200 */
[----:B------:R-:W-:Y:S02]  /*32e0*/  LEA R22, P4, R18, UR16, 0x2 ;  /* 0x0000001012167c11 */ /* 0x000fe4000f8810ff */
[----:B------:R-:W-:Y:S01]  /*32f0*/  LEA.HI.X R21, R2, UR17, R21, 0x2, P5 ;  /* 0x0000001102157c11 */ /* 0x000fe2000a8f1415 */
[----:B------:R-:W-:-:S04]  /*3300*/  IMAD.IADD R17, R17, 0x1, R19 ;  /* 0x0000000111117824 */ /* 0x000fc800078e0213 */
[----:B------:R-:W2:Y:S01]  /*3310*/  LDG.E R19, desc[UR8][R20.64+0x4] ;  /* 0x0000040814137981 */ /* 0x000ea2000c1e1900 */
[----:B------:R-:W-:-:S03]  /*3320*/  LEA.HI.X R23, R18, UR17, R17, 0x2, P4 ;  /* 0x0000001112177c11 */ /* 0x000fc6000a0f1411 */
[----:B------:R-:W3:Y:S04]  /*3330*/  LDG.E R17, desc[UR8][R20.64] ;  /* 0x0000000814117981 */ /* 0x000ee8000c1e1900 */
[----:B------:R-:W3:Y:S04]  /*3340*/  LDG.E R0, desc[UR8][R22.64] ;  /* 0x0000000816007981 */ /* 0x000ee8000c1e1900 */
[----:B------:R-:W2:Y:S01]  /*3350*/  LDG.E R2, desc[UR8][R22.64+0x4] ;  /* 0x0000040816027981 */ /* 0x000ea2000c1e1900 */
[----:B------:R-:W-:-:S04]  /*3360*/  IADD3 R14, P4, PT, R14, 0x2, RZ ;  /* 0x000000020e0e7810 */ /* 0x000fc80007f9e0ff */
[----:B------:R-:W-:Y:S01]  /*3370*/  IADD3.X R15, PT, PT, RZ, R15, RZ, P4, !PT ;  /* 0x0000000fff0f7210 */ /* 0x000fe200027fe4ff */
[----:B---3--:R-:W-:Y:S01]  /*3380*/  FADD R0, R0, -R17 ;  /* 0x8000001100007221 */ /* 0x008fe20000000000 */
[----:B--2---:R-:W-:-:S03]  /*3390*/  FADD R19, R2, -R19 ;  /* 0x8000001302137221 */ /* 0x004fc60000000000 */
[----:B------:R-:W-:-:S04]  /*33a0*/  FADD R0, R11, R0 ;  /* 0x000000000b007221 */ /* 0x000fc80000000000 */
[----:B------:R-:W-:-:S07]  /*33b0*/  FADD R11, R0, R19 ;  /* 0x00000013000b7221 */ /* 0x000fce0000000000 */
.L_x_25:
[----:B------:R-:W-:Y:S05]  /*33c0*/  BRA.U !UP2, `(.L_x_23) ;  /* 0x000000010a447547 */ /* 0x000fea000b800000 */
[----:B------:R-:W0:Y:S01]  /*33d0*/  LDCU UR6, c[0x0][0x3a0] ;  /* 0x00007400ff0677ac */ /* 0x000e220008000800 */
[----:B---3--:R-:W-:Y:S02]  /*33e0*/  SHF.R.S32.HI R2, RZ, 0x1f, R5 ;  /* 0x0000001fff027819 */ /* 0x008fe40000011405 */
[----:B------:R-:W-:Y:S01]  /*33f0*/  IADD3 R0, P4, PT, R14, R28, RZ ;  /* 0x0000001c0e007210 */ /* 0x000fe20007f9e0ff */
[----:B------:R-:W3:Y:S02]  /*3400*/  LDCU.64 UR16, c[0x0][0x390] ;  /* 0x00007200ff1077ac */ /* 0x000ee40008000a00 */
[----:B0-----:R-:W-:Y:S02]  /*3410*/  IMAD R2, R2, UR6, RZ ;  /* 0x0000000602027c24 */ /* 0x001fe4000f8e02ff */
[----:B-12---:R-:W-:Y:S01]  /*3420*/  IMAD.WIDE.U32 R18, R5, UR6, R14 ;  /* 0x0000000605127c25 */ /* 0x006fe2000f8e000e */
[----:B------:R-:W-:Y:S02]  /*3430*/  IADD3.X R15, PT, PT, R15, R4, RZ, P4, !PT ;  /* 0x000000040f0f7210 */ /* 0x000fe400027fe4ff */
[----:B---3--:R-:W-:Y:S01]  /*3440*/  LEA R20, P5, R0, UR16, 0x2 ;  /* 0x0000001000147c11 */ /* 0x008fe2000f8a10ff */
[----:B------:R-:W-:Y:S01]  /*3450*/  IMAD R17, R5, R10, R2 ;  /* 0x0000000a05117224 */ /* 0x000fe200078e0202 */
[----:B------:R-:W-:-:S02]  /*3460*/  LEA R14, P4, R18, UR16, 0x2 ;  /* 0x00000010120e7c11 */ /* 0x000fc4000f8810ff */
[----:B------:R-:W-:Y:S02]  /*3470*/  LEA.HI.X R21, R0, UR17, R15, 0x2, P5 ;  /* 0x0000001100157c11 */ /* 0x000fe4000a8f140f */
[----:B------:R-:W-:-:S04]  /*3480*/  IADD3 R17, PT, PT, R17, R19, RZ ;  /* 0x0000001311117210 */ /* 0x000fc80007ffe0ff */
[----:B------:R-:W-:Y:S01]  /*3490*/  LEA.HI.X R15, R18, UR17, R17, 0x2, P4 ;  /* 0x00000011120f7c11 */ /* 0x000fe2000a0f1411 */
[----:B------:R-:W2:Y:S04]  /*34a0*/  LDG.E R21, desc[UR8][R20.64] ;  /* 0x0000000814157981 */ /* 0x000ea8000c1e1900 */
[----:B------:R-:W2:Y:S02]  /*34b0*/  LDG.E R14, desc[UR8][R14.64] ;  /* 0x000000080e0e7981 */ /* 0x000ea4000c1e1900 */
[----:B--2---:R-:W-:-:S04]  /*34c0*/  FADD R0, R14, -R21 ;  /* 0x800000150e007221 */ /* 0x004fc80000000000 */
[----:B------:R-:W-:-:S07]  /*34d0*/  FADD R11, R11, R0 ;  /* 0x000000000b0b7221 */ /* 0x000fce0000000000 */
.L_x_23:
[----:B------:R-:W0:Y:S01]  /*34e0*/  LDCU UR6, c[0x0][0x390] ;  /* 0x00007200ff0677ac */ /* 0x000e220008000800 */
[----:B------:R-:W-:-:S05]  /*34f0*/  IMAD.IADD R0, R5, 0x1, R28 ;  /* 0x0000000105007824 */ /* 0x000fca00078e021c */
[----:B0-----:R-:W-:-:S05]  /*3500*/  LEA R12, R0, UR6, 0x2 ;  /* 0x00000006000c7c11 */ /* 0x001fca000f8e10ff */
[----:B------:R0:W5:Y:S01]  /*3510*/  LDG.E R0, desc[UR8][R12.64] ;  /* 0x000000080c007981 */ /* 0x000162000c1e1900 */
[----:B---3--:R-:W-:Y:S01]  /*3520*/  HFMA2 R17, -RZ, RZ, 0, 0 ;  /* 0x00000000ff117431 */ /* 0x008fe200000001ff */
[----:B-12---:R-:W-:Y:S01]  /*3530*/  CS2R R18, SRZ ;  /* 0x0000000000127805 */ /* 0x006fe2000001ff00 */
[----:B------:R-:W-:Y:S06]  /*3540*/  @!P2 BRA `(.L_x_26) ;  /* 0x0000000000fca947 */ /* 0x000fec0003800000 */
[----:B------:R-:W-:Y:S02]  /*3550*/  CS2R R18, SRZ ;  /* 0x0000000000127805 */ /* 0x000fe4000001ff00 */
[----:B------:R-:W-:-:S07]  /*3560*/  MOV R17, RZ ;  /* 0x000000ff00117202 */ /* 0x000fce0000000f00 */
.L_x_27:
[----:B------:R-:W1:Y:S01]  /*3570*/  LDCU.64 UR16, c[0x0][0x390] ;  /* 0x00007200ff1077ac */ /* 0x000e620008000a00 */
[----:B------:R-:W-:-:S04]  /*3580*/  IADD3 R2, P2, PT, R19, R28, RZ ;  /* 0x0000001c13027210 */ /* 0x000fc80007f5e0ff */
[----:B------:R-:W-:Y:S02]  /*3590*/  IADD3.X R15, PT, PT, R17, R4, RZ, P2, !PT ;  /* 0x00000004110f7210 */ /* 0x000fe400017fe4ff */
[----:B-1----:R-:W-:-:S04]  /*35a0*/  LEA R14, P2, R2, UR16, 0x2 ;  /* 0x00000010020e7c11 */ /* 0x002fc8000f8410ff */
[----:B------:R-:W-:-:S05]  /*35b0*/  LEA.HI.X R15, R2, UR17, R15, 0x2, P2 ;  /* 0x00000011020f7c11 */ /* 0x000fca00090f140f */
[----:B------:R-:W2:Y:S04]  /*35c0*/  LDG.E R23, desc[UR8][R14.64] ;  /* 0x000000080e177981 */ /* 0x000ea8000c1e1900 */
[----:B------:R-:W3:Y:S04]  /*35d0*/  LDG.E R25, desc[UR8][R14.64+0x4] ;  /* 0x000004080e197981 */ /* 0x000ee8000c1e1900 */
[----:B------:R-:W4:Y:S04]  /*35e0*/  LDG.E R27, desc[UR8][R14.64+0x8] ;  /* 0x000008080e1b7981 */ /* 0x000f28000c1e1900 */
[----:B------:R-:W4:Y:S04]  /*35f0*/  LDG.E R33, desc[UR8][R14.64+0xc] ;  /* 0x00000c080e217981 */ /* 0x000f28000c1e1900 */
[----:B------:R-:W4:Y:S04]  /*3600*/  LDG.E R21, desc[UR8][R14.64+0x10] ;  /* 0x000010080e157981 */ /* 0x000f28000c1e1900 */
[----:B------:R-:W4:Y:S01]  /*3610*/  LDG.E R35, desc[UR8][R14.64+0x3c] ;  /* 0x00003c080e237981 */ /* 0x000f22000c1e1900 */
[----:B--2--5:R-:W-:-:S04]  /*3620*/  FADD R23, -R0, R23 ;  /* 0x0000001700177221 */ /* 0x024fc80000000100 */
[----:B------:R-:W-:Y:S01]  /*3630*/  FADD R23, R23, R18 ;  /* 0x0000001217177221 */ /* 0x000fe20000000000 */
[C---:B---3--:R-:W-:Y:S02]  /*3640*/  FADD R2, -R0.reuse, R25 ;  /* 0x0000001900027221 */ /* 0x048fe40000000100 */
[----:B------:R-:W2:Y:S01]  /*3650*/  LDG.E R25, desc[UR8][R14.64+0x18] ;  /* 0x000018080e197981 */ /* 0x000ea2000c1e1900 */
[C---:B----4-:R-:W-:Y:S01]  /*3660*/  FADD R27, -R0.reuse, R27 ;  /* 0x0000001b001b7221 */ /* 0x050fe20000000100 */
[----:B------:R-:W-:Y:S02]  /*3670*/  FADD R2, R23, R2 ;  /* 0x0000000217027221 */ /* 0x000fe40000000000 */
[----:B------:R-:W3:Y:S01]  /*3680*/  LDG.E R23, desc[UR8][R14.64+0x14] ;  /* 0x000014080e177981 */ /* 0x000ee2000c1e1900 */
[----:B------:R-:W-:Y:S01]  /*3690*/  FADD R33, -R0, R33 ;  /* 0x0000002100217221 */ /* 0x000fe20000000100 */
[----:B------:R-:W-:Y:S02]  /*36a0*/  FADD R2, R2, R27 ;  /* 0x0000001b02027221 */ /* 0x000fe40000000000 */
[----:B------:R-:W4:Y:S01]  /*36b0*/  LDG.E R27, desc[UR8][R14.64+0x1c] ;  /* 0x00001c080e1b7981 */ /* 0x000f22000c1e1900 */
[----:B------:R-:W-:Y:S01]  /*36c0*/  FADD R21, -R0, R21 ;  /* 0x0000001500157221 */ /* 0x000fe20000000100 */
[----:B------:R-:W-:-:S02]  /*36d0*/  FADD R2, R2, R33 ;  /* 0x0000002102027221 */ /* 0x000fc40000000000 */
[----:B------:R-:W4:Y:S02]  /*36e0*/  LDG.E R33, desc[UR8][R14.64+0x20] ;  /* 0x000020080e217981 */ /* 0x000f24000c1e1900 */
[----:B------:R-:W-:Y:S02]  /*36f0*/  FADD R2, R2, R21 ;  /* 0x0000001502027221 */ /* 0x000fe40000000000 */
[----:B------:R-:W4:Y:S01]  /*3700*/  LDG.E R21, desc[UR8][R14.64+0x24] ;  /* 0x000024080e157981 */ /* 0x000f22000c1e1900 */
[C---:B--2---:R-:W-:Y:S01]  /*3710*/  FADD R25, -R0.reuse, R25 ;  /* 0x0000001900197221 */ /* 0x044fe20000000100 */
[----:B---3--:R-:W-:-:S04]  /*3720*/  FADD R23, -R0, R23 ;  /* 0x0000001700177221 */ /* 0x008fc80000000100 */
[----:B------:R-:W-:Y:S02]  /*3730*/  FADD R2, R2, R23 ;  /* 0x0000001702027221 */ /* 0x000fe40000000000 */
[----:B------:R-:W2:Y:S01]  /*3740*/  LDG.E R23, desc[UR8][R14.64+0x28] ;  /* 0x000028080e177981 */ /* 0x000ea2000c1e1900 */
[----:B----4-:R-:W-:Y:S01]  /*3750*/  FADD R27, -R0, R27 ;  /* 0x0000001b001b7221 */ /* 0x010fe20000000100 */
        /* <DEDUP_REMOVED lines=10> */
[----:B------:R-:W-:-:S04]  /*3800*/  IADD3 R19, P4, PT, R19, 0x10, RZ ;  /* 0x0000001013137810 */ /* 0x000fc80007f9e0ff */
[----:B------:R-:W-:Y:S01]  /*3810*/  ISETP.NE.U32.AND P2, PT, R19, UR5, PT ;  /* 0x0000000513007c0c */ /* 0x000fe2000bf45070 */
[----:B------:R-:W-:-:S05]  /*3820*/  IMAD.X R17, RZ, RZ, R17, P4 ;  /* 0x000000ffff117224 */ /* 0x000fca00020e0611 */
[----:B------:R-:W-:Y:S01]  /*3830*/  ISETP.NE.AND.EX P2, PT, R17, R10, PT, P2 ;  /* 0x0000000a1100720c */ /* 0x000fe20003f45320 */
[C---:B------:R-:W-:Y:S01]  /*3840*/  FADD R35, -R0.reuse, R35 ;  /* 0x0000002300237221 */ /* 0x040fe20000000100 */
[----:B--2---:R-:W-:-:S04]  /*3850*/  FADD R23, -R0, R23 ;  /* 0x0000001700177221 */ /* 0x004fc80000000100 */
[----:B------:R-:W-:Y:S01]  /*3860*/  FADD R2, R2, R23 ;  /* 0x0000001702027221 */ /* 0x000fe20000000000 */
[C---:B---3--:R-:W-:Y:S01]  /*3870*/  FADD R25, -R0.reuse, R25 ;  /* 0x0000001900197221 */ /* 0x048fe20000000100 */
[----:B----4-:R-:W-:-:S03]  /*3880*/  FADD R27, -R0, R27 ;  /* 0x0000001b001b7221 */ /* 0x010fc60000000100 */
[----:B------:R-:W-:Y:S01]  /*3890*/  FADD R2, R2, R25 ;  /* 0x0000001902027221 */ /* 0x000fe20000000000 */
[----:B------:R-:W-:-:S03]  /*38a0*/  FADD R33, -R0, R33 ;  /* 0x0000002100217221 */ /* 0x000fc60000000100 */
[----:B------:R-:W-:Y:S01]  /*38b0*/  FADD R2, R2, R27 ;  /* 0x0000001b02027221 */ /* 0x000fe20000000000 */
[----:B------:R-:W-:-:S03]  /*38c0*/  FADD R21, -R0, R21 ;  /* 0x0000001500157221 */ /* 0x000fc60000000100 */
[----:B------:R-:W-:-:S04]  /*38d0*/  FADD R2, R2, R33 ;  /* 0x0000002102027221 */ /* 0x000fc80000000000 */
[----:B------:R-:W-:-:S04]  /*38e0*/  FADD R2, R2, R21 ;  /* 0x0000001502027221 */ /* 0x000fc80000000000 */
[----:B------:R-:W-:Y:S01]  /*38f0*/  FADD R18, R2, R35 ;  /* 0x0000002302127221 */ /* 0x000fe20000000000 */
[----:B------:R-:W-:Y:S06]  /*3900*/  @P2 BRA `(.L_x_27) ;  /* 0xfffffffc00182947 */ /* 0x000fec000383ffff */
[----:B------:R-:W1:Y:S01]  /*3910*/  LDCU UR6, c[0x0][0x3a4] ;  /* 0x00007480ff0677ac */ /* 0x000e620008000800 */
[----:B------:R-:W-:Y:S02]  /*3920*/  MOV R19, UR5 ;  /* 0x0000000500137c02 */ /* 0x000fe40008000f00 */
[----:B-1----:R-:W-:-:S07]  /*3930*/  MOV R17, UR6 ;  /* 0x0000000600117c02 */ /* 0x002fce0008000f00 */
.L_x_26:
[----:B------:R-:W-:Y:S05]  /*3940*/  @!P3 BRA `(.L_x_28) ;  /* 0x000000040050b947 */ /* 0x000fea0003800000 */
[----:B------:R-:W1:Y:S02]  /*3950*/  LDCU UR6, c[0x0][0x3a0] ;  /* 0x00007400ff0677ac */ /* 0x000e640008000800 */
[----:B-1----:R-:W-:-:S04]  /*3960*/  ULOP3.LUT UR6, UR6, 0xf, URZ, 0xc0, !UPT ;  /* 0x0000000f06067892 */ /* 0x002fc8000f8ec0ff */
[----:B------:R-:W-:-:S04]  /*3970*/  UIADD3 UR6, UPT, UPT, UR6, -0x1, URZ ;  /* 0xffffffff06067890 */ /* 0x000fc8000fffe0ff */
[----:B------:R-:W-:-:S04]  /*3980*/  UISETP.GE.U32.AND UP0, UPT, UR6, 0x7, UPT ;  /* 0x000000070600788c */ /* 0x000fc8000bf06070 */
[----:B------:R-:W-:-:S09]  /*3990*/  UISETP.GE.U32.AND.EX UP0, UPT, UR14, URZ, UPT, UP0 ;  /* 0x000000ff0e00728c */ /* 0x000fd2000bf06100 */
[----:B------:R-:W-:Y:S05]  /*39a0*/  BRA.U !UP0, `(.L_x_29) ;  /* 0x00000001087c7547 */ /* 0x000fea000b800000 */
        /* <DEDUP_REMOVED lines=14> */
[----:B------:R-:W2:Y:S02]  /*3a90*/  LDG.E R23, desc[UR8][R14.64+0x10] ;  /* 0x000010080e177981 */ /* 0x000ea4000c1e1900 */
[----:B------:R-:W-:Y:S02]  /*3aa0*/  FADD R2, R21, R2 ;  /* 0x0000000215027221 */ /* 0x000fe40000000000 */
[----:B------:R-:W3:Y:S01]  /*3ab0*/  LDG.E R21, desc[UR8][R14.64+0x14] ;  /* 0x000014080e157981 */ /* 0x000ee2000c1e1900 */
[C---:B----4-:R-:W-:Y:S01]  /*3ac0*/  FADD R25, -R0.reuse, R25 ;  /* 0x0000001900197221 */ /* 0x050fe20000000100 */
[----:B------:R-:W-:-:S03]  /*3ad0*/  FADD R27, -R0, R27 ;  /* 0x0000001b001b7221 */ /* 0x000fc60000000100 */
[----:B------:R-:W-:-:S04]  /*3ae0*/  FADD R2, R2, R25 ;  /* 0x0000001902027221 */ /* 0x000fc80000000000 */
[----:B------:R-:W-:Y:S01]  /*3af0*/  FADD R2, R2, R27 ;  /* 0x0000001b02027221 */ /* 0x000fe20000000000 */
[C---:B------:R-:W-:Y:S01]  /*3b00*/  FADD R33, -R0.reuse, R33 ;  /* 0x0000002100217221 */ /* 0x040fe20000000100 */
[----:B------:R-:W-:Y:S01]  /*3b10*/  IADD3 R19, P2, PT, R19, 0x8, RZ ;  /* 0x0000000813137810 */ /* 0x000fe20007f5e0ff */
[----:B------:R-:W-:-:S04]  /*3b20*/  FADD R35, -R0, R35 ;  /* 0x0000002300237221 */ /* 0x000fc80000000100 */
[----:B------:R-:W-:Y:S02]  /*3b30*/  IMAD.X R17, RZ, RZ, R17, P2 ;  /* 0x000000ffff117224 */ /* 0x000fe400010e0611 */
[----:B--2---:R-:W-:-:S04]  /*3b40*/  FADD R23, -R0, R23 ;  /* 0x0000001700177221 */ /* 0x004fc80000000100 */
[----:B------:R-:W-:Y:S01]  /*3b50*/  FADD R2, R2, R23 ;  /* 0x0000001702027221 */ /* 0x000fe20000000000 */
[----:B---3--:R-:W-:-:S04]  /*3b60*/  FADD R21, -R0, R21 ;  /* 0x0000001500157221 */ /* 0x008fc80000000100 */
[----:B------:R-:W-:-:S04]  /*3b70*/  FADD R2, R2, R21 ;  /* 0x0000001502027221 */ /* 0x000fc80000000000 */
[----:B------:R-:W-:-:S04]  /*3b80*/  FADD R2, R2, R33 ;  /* 0x0000002102027221 */ /* 0x000fc80000000000 */
[----:B------:R-:W-:-:S07]  /*3b90*/  FADD R18, R2, R35 ;  /* 0x0000002302127221 */ /* 0x000fce0000000000 */
.L_x_29:
[----:B------:R-:W-:Y:S05]  /*3ba0*/  @!P1 BRA `(.L_x_28) ;  /* 0x0000000000b89947 */ /* 0x000fea0003800000 */
[----:B------:R-:W-:-:S04]  /*3bb0*/  UIADD3 UR6, UPT, UPT, UR7, -0x1, URZ ;  /* 0xffffffff07067890 */ /* 0x000fc8000fffe0ff */
[----:B------:R-:W-:-:S04]  /*3bc0*/  UISETP.GE.U32.AND UP0, UPT, UR6, 0x3, UPT ;  /* 0x000000030600788c */ /* 0x000fc8000bf06070 */
[----:B------:R-:W-:-:S06]  /*3bd0*/  UISETP.GE.U32.AND.EX UP0, UPT, UR13, URZ, UPT, UP0 ;  /* 0x000000ff0d00728c */ /* 0x000fcc000bf06100 */
[----:B------:R-:W-:-:S05]  /*3be0*/  PLOP3.LUT P3, PT, PT, PT, UP0, 0x80, 0x8 ;  /* 0x000000000008781c */ /* 0x000fca0003f6f008 */
[----:B------:R-:W1:Y:S08]  /*3bf0*/  @UP0 LDCU.64 UR16, c[0x0][0x390] ;  /* 0x00007200ff1007ac */ /* 0x000e700008000a00 */
[----:B------:R-:W-:-:S04]  /*3c00*/  @P3 IADD3 R2, P2, PT, R19, R28, RZ ;  /* 0x0000001c13023210 */ /* 0x000fc80007f5e0ff */
[----:B------:R-:W-:Y:S02]  /*3c10*/  @P3 IADD3.X R15, PT, PT, R17, R4, RZ, P2, !PT ;  /* 0x00000004110f3210 */ /* 0x000fe400017fe4ff */
[----:B-1----:R-:W-:-:S04]  /*3c20*/  @P3 LEA R14, P2, R2, UR16, 0x2 ;  /* 0x00000010020e3c11 */ /* 0x002fc8000f8410ff */
[----:B------:R-:W-:-:S05]  /*3c30*/  @P3 LEA.HI.X R15, R2, UR17, R15, 0x2, P2 ;  /* 0x00000011020f3c11 */ /* 0x000fca00090f140f */
[----:B------:R-:W2:Y:S04]  /*3c40*/  @P3 LDG.E R21, desc[UR8][R14.64] ;  /* 0x000000080e153981 */ /* 0x000ea8000c1e1900 */
[----:B------:R-:W3:Y:S04]  /*3c50*/  @P3 LDG.E R23, desc[UR8][R14.64+0x4] ;  /* 0x000004080e173981 */ /* 0x000ee8000c1e1900 */
[----:B------:R-:W4:Y:S04]  /*3c60*/  @P3 LDG.E R25, desc[UR8][R14.64+0x8] ;  /* 0x000008080e193981 */ /* 0x000f28000c1e1900 */
[----:B------:R-:W4:Y:S01]  /*3c70*/  @P3 LDG.E R27, desc[UR8][R14.64+0xc] ;  /* 0x00000c080e1b3981 */ /* 0x000f22000c1e1900 */
[----:B------:R-:W-:Y:S01]  /*3c80*/  UISETP.NE.U32.AND UP0, UPT, UR10, URZ, UPT ;  /* 0x000000ff0a00728c */ /* 0x000fe2000bf05070 */
[----:B------:R-:W-:-:S03]  /*3c90*/  @P3 IADD3 R19, P2, PT, R19, 0x4, RZ ;  /* 0x0000000413133810 */ /* 0x000fc60007f5e0ff */
[----:B------:R-:W-:Y:S01]  /*3ca0*/  UISETP.NE.AND.EX UP0, UPT, URZ, URZ, UPT, UP0 ;  /* 0x000000ffff00728c */ /* 0x000fe2000bf05300 */
[----:B------:R-:W-:Y:S01]  /*3cb0*/  @P3 IADD3.X R17, PT, PT, RZ, R17, RZ, P2, !PT ;  /* 0x00000011ff113210 */ /* 0x000fe200017fe4ff */
[C---:B--2--5:R-:W-:Y:S01]  /*3cc0*/  @P3 FADD R21, -R0.reuse, R21 ;  /* 0x0000001500153221 */ /* 0x064fe20000000100 */
[----:B---3--:R-:W-:-:S03]  /*3cd0*/  @P3 FADD R2, -R0, R23 ;  /* 0x0000001700023221 */ /* 0x008fc60000000100 */
[----:B------:R-:W-:Y:S01]  /*3ce0*/  @P3 FADD R21, R18, R21 ;  /* 0x0000001512153221 */ /* 0x000fe20000000000 */
[----:B----4-:R-:W-:-:S03]  /*3cf0*/  @P3 FADD R25, -R0, R25 ;  /* 0x0000001900193221 */ /* 0x010fc60000000100 */
[----:B------:R-:W-:Y:S01]  /*3d00*/  @P3 FADD R2, R21, R2 ;  /* 0x0000000215023221 */ /* 0x000fe20000000000 */
[----:B------:R-:W-:-:S03]  /*3d10*/  @P3 FADD R27, -R0, R27 ;  /* 0x0000001b001b3221 */ /* 0x000fc60000000100 */
[----:B------:R-:W-:-:S04]  /*3d20*/  @P3 FADD R2, R2, R25 ;  /* 0x0000001902023221 */ /* 0x000fc80000000000 */
[----:B------:R-:W-:Y:S01]  /*3d30*/  @P3 FADD R18, R2, R27 ;  /* 0x0000001b02123221 */ /* 0x000fe20000000000 */
[----:B------:R-:W-:Y:S06]  /*3d40*/  BRA.U !UP0, `(.L_x_28) ;  /* 0x0000000108507547 */ /* 0x000fec000b800000 */
[----:B------:R-:W1:Y:S01]  /*3d50*/  LDCU.64 UR16, c[0x0][0x390] ;  /* 0x00007200ff1077ac */ /* 0x000e620008000a00 */
[----:B------:R-:W-:-:S04]  /*3d60*/  IADD3 R19, P2, PT, R19, R28, RZ ;  /* 0x0000001c13137210 */ /* 0x000fc80007f5e0ff */
[----:B------:R-:W-:Y:S02]  /*3d70*/  IADD3.X R2, PT, PT, R17, R4, RZ, P2, !PT ;  /* 0x0000000411027210 */ /* 0x000fe400017fe4ff */
[----:B-1----:R-:W-:-:S04]  /*3d80*/  LEA R14, P2, R19, UR16, 0x2 ;  /* 0x00000010130e7c11 */ /* 0x002fc8000f8410ff */
[----:B------:R-:W-:-:S05]  /*3d90*/  LEA.HI.X R15, R19, UR17, R2, 0x2, P2 ;  /* 0x00000011130f7c11 */ /* 0x000fca00090f1402 */
[----:B------:R-:W2:Y:S01]  /*3da0*/  LDG.E R17, desc[UR8][R14.64] ;  /* 0x000000080e117981 */ /* 0x000ea2000c1e1900 */
[----:B------:R-:W-:-:S04]  /*3db0*/  UISETP.NE.U32.AND UP0, UPT, UR10, 0x1, UPT ;  /* 0x000000010a00788c */ /* 0x000fc8000bf05070 */
[----:B------:R-:W-:Y:S01]  /*3dc0*/  UISETP.NE.AND.EX UP0, UPT, URZ, URZ, UPT, UP0 ;  /* 0x000000ffff00728c */ /* 0x000fe2000bf05300 */
[----:B--2---:R-:W-:-:S04]  /*3dd0*/  FADD R17, -R0, R17 ;  /* 0x0000001100117221 */ /* 0x004fc80000000100 */
[----:B------:R-:W-:-:S04]  /*3de0*/  FADD R18, R18, R17 ;  /* 0x0000001112127221 */ /* 0x000fc80000000000 */
[----:B------:R-:W-:Y:S05]  /*3df0*/  BRA.U !UP0, `(.L_x_28) ;  /* 0x0000000108247547 */ /* 0x000fea000b800000 */
[----:B------:R-:W-:Y:S01]  /*3e00*/  UISETP.NE.U32.AND UP0, UPT, UR10, 0x2, UPT ;  /* 0x000000020a00788c */ /* 0x000fe2000bf05070 */
[----:B------:R-:W2:Y:S03]  /*3e10*/  LDG.E R17, desc[UR8][R14.64+0x4] ;  /* 0x000004080e117981 */ /* 0x000ea6000c1e1900 */
[----:B------:R-:W-:-:S06]  /*3e20*/  UISETP.NE.AND.EX UP0, UPT, URZ, URZ, UPT, UP0 ;  /* 0x000000ffff00728c */ /* 0x000fcc000bf05300 */
[----:B------:R-:W-:-:S13]  /*3e30*/  PLOP3.LUT P2, PT, PT, PT, UP0, 0x80, 0x8 ;  /* 0x000000000008781c */ /* 0x000fda0003f4f008 */
[----:B------:R-:W3:Y:S01]  /*3e40*/  @P2 LDG.E R19, desc[UR8][R14.64+0x8] ;  /* 0x000008080e132981 */ /* 0x000ee2000c1e1900 */
[----:B--2---:R-:W-:-:S04]  /*3e50*/  FADD R17, -R0, R17 ;  /* 0x0000001100117221 */ /* 0x004fc80000000100 */
[----:B------:R-:W-:Y:S01]  /*3e60*/  FADD R18, R18, R17 ;  /* 0x0000001112127221 */ /* 0x000fe20000000000 */
[----:B---3--:R-:W-:-:S04]  /*3e70*/  @P2 FADD R19, -R0, R19 ;  /* 0x0000001300132221 */ /* 0x008fc80000000100 */
[----:B------:R-:W-:-:S07]  /*3e80*/  @P2 FADD R18, R18, R19 ;  /* 0x0000001312122221 */ /* 0x000fce0000000000 */
.L_x_28:
[----:B-----5:R-:W-:Y:S01]  /*3e90*/  FMUL R0, R11, R11 ;  /* 0x0000000b0b007220 */ /* 0x020fe20000400000 */
[----:B------:R-:W-:Y:S01]  /*3ea0*/  FMUL R15, R16, R16 ;  /* 0x00000010100f7220 */ /* 0x000fe20000400000 */
[----:B------:R-:W1:Y:S01]  /*3eb0*/  F2F.F64.F32 R18, R18 ;  /* 0x0000001200127310 */ /* 0x000e620000201800 */
[----:B------:R-:W-:Y:S02]  /*3ec0*/  IMAD.MOV.U32 R14, RZ, RZ, RZ ;  /* 0x000000ffff0e7224 */ /* 0x000fe400078e00ff */
[----:B------:R-:W-:Y:S01]  /*3ed0*/  HFMA2 R17, -RZ, RZ, 0, 0 ;  /* 0x00000000ff117431 */ /* 0x000fe200000001ff */
[----:B------:R-:W-:Y:S02]  /*3ee0*/  MOV R2, RZ ;  /* 0x000000ff00027202 */ /* 0x000fe40000000f00 */
[----:B------:R-:W-:-:S04]  /*3ef0*/  FSETP.GEU.AND P2, PT, R15, R0, PT ;  /* 0x000000000f00720b */ /* 0x000fc80003f4e000 */
[----:B------:R-:W-:-:S06]  /*3f00*/  FSEL R15, RZ, 1.75, P2 ;  /* 0x3fe00000ff0f7808 */ /* 0x000fcc0001000000 */
[----:B-1----:R-:W-:-:S06]  /*3f10*/  DMUL R14, R18, R14 ;  /* 0x0000000e120e7228 */ /* 0x002fcc0000000000 */
[----:B------:R1:W2:Y:S01]  /*3f20*/  F2F.F32.F64 R0, R14 ;  /* 0x0000000e00007310 */ /* 0x0002a20000301000 */
[----:B------:R-:W-:Y:S05]  /*3f30*/  @!P0 BRA `(.L_x_30) ;  /* 0x0000000400708947 */ /* 0x000fea0003800000 */
[----:B------:R-:W-:Y:S01]  /*3f40*/  MOV R2, RZ ;  /* 0x000000ff00027202 */ /* 0x000fe20000000f00 */
[----:B------:R-:W-:-:S07]  /*3f50*/  IMAD.MOV.U32 R17, RZ, RZ, RZ ;  /* 0x000000ffff117224 */ /* 0x000fce00078e00ff */
.L_x_31:
[----:B------:R-:W3:Y:S01]  /*3f60*/  LDCU UR6, c[0x0][0x3a0] ;  /* 0x00007400ff0677ac */ /* 0x000ee20008000800 */
[----:B----4-:R-:W-:Y:S02]  /*3f70*/  IADD3 R25, PT, PT, R6, R30, RZ ;  /* 0x0000001e06197210 */ /* 0x010fe40007ffe0ff */
[----:B-1----:R-:W-:Y:S01]  /*3f80*/  MOV R14, R2 ;  /* 0x00000002000e7202 */ /* 0x002fe20000000f00 */
[----:B------:R-:W1:Y:S01]  /*3f90*/  LDCU.64 UR18, c[0x0][0x390] ;  /* 0x00007200ff1277ac */ /* 0x000e620008000a00 */
[----:B------:R-:W-:Y:S02]  /*3fa0*/  MOV R15, R17 ;  /* 0x00000011000f7202 */ /* 0x000fe40000000f00 */
[----:B------:R-:W-:Y:S01]  /*3fb0*/  IADD3 R19, P0, PT, R2, R28, RZ ;  /* 0x0000001c02137210 */ /* 0x000fe20007f1e0ff */
[----:B------:R-:W4:Y:S04]  /*3fc0*/  LDCU.64 UR16, c[0x0][0x380] ;  /* 0x00007000ff1077ac */ /* 0x000f280008000a00 */
[----:B------:R-:W-:-:S02]  /*3fd0*/  IMAD.X R22, R17, 0x1, R4, P0 ;  /* 0x0000000111167824 */ /* 0x000fc400000e0604 */
[----:B---3--:R-:W-:Y:S02]  /*3fe0*/  IMAD R23, R7, UR6, RZ ;  /* 0x0000000607177c24 */ /* 0x008fe4000f8e02ff */
[----:B------:R-:W-:Y:S01]  /*3ff0*/  IMAD.WIDE.U32 R20, R25, UR6, R14 ;  /* 0x0000000619147c25 */ /* 0x000fe2000f8e000e */
[----:B-1----:R-:W-:-:S03]  /*4000*/  LEA R14, P2, R19, UR18, 0x2 ;  /* 0x00000012130e7c11 */ /* 0x002fc6000f8410ff */
[----:B------:R-:W-:Y:S01]  /*4010*/  IMAD R23, R25, R10, R23 ;  /* 0x0000000a19177224 */ /* 0x000fe200078e0217 */
[----:B----4-:R-:W-:Y:S02]  /*4020*/  LEA R18, P0, R20, UR16, 0x2 ;  /* 0x0000001014127c11 */ /* 0x010fe4000f8010ff */
[----:B------:R-:W-:Y:S02]  /*4030*/  LEA.HI.X R15, R19, UR19, R22, 0x2, P2 ;  /* 0x00000013130f7c11 */ /* 0x000fe400090f1416 */
[----:B------:R-:W-:-:S03]  /*4040*/  IADD3 R21, PT, PT, R23, R21, RZ ;  /* 0x0000001517157210 */ /* 0x000fc60007ffe0ff */
[----:B------:R-:W3:Y:S01]  /*4050*/  LDG.E R26, desc[UR8][R14.64] ;  /* 0x000000080e1a7981 */ /* 0x000ee2000c1e1900 */
[----:B------:R-:W-:Y:S01]  /*4060*/  LEA.HI.X R19, R20, UR17, R21, 0x2, P0 ;  /* 0x0000001114137c11 */ /* 0x000fe200080f1415 */
[----:B------:R-:W-:Y:S02]  /*4070*/  UMOV UR16, 0x9999999a ;  /* 0x9999999a00107882 */ /* 0x000fe40000000000 */
[----:B------:R-:W4:Y:S04]  /*4080*/  LDG.E R34, desc[UR8][R14.64+0x4] ;  /* 0x000004080e227981 */ /* 0x000f28000c1e1900 */
[----:B------:R-:W2:Y:S01]  /*4090*/  LDG.E R22, desc[UR8][R18.64] ;  /* 0x0000000812167981 */ /* 0x000ea2000c1e1900 */
[----:B------:R-:W-:-:S03]  /*40a0*/  UMOV UR17, 0x3fa99999 ;  /* 0x3fa9999900117882 */ /* 0x000fc60000000000 */
[----:B------:R-:W5:Y:S01]  /*40b0*/  LDG.E R35, desc[UR8][R14.64+0x8] ;  /* 0x000008080e237981 */ /* 0x000f62000c1e1900 */
[----:B---3--:R-:W-:Y:S01]  /*40c0*/  F2F.F64.F32 R20, R26 ;  /* 0x0000001a00147310 */ /* 0x008fe20000201800 */
[----:B--2---:R-:W-:-:S07]  /*40d0*/  FFMA R32, R9, R22, R0 ;  /* 0x0000001609207223 */ /* 0x004fce0000000000 */
[----:B------:R-:W1:Y:S02]  /*40e0*/  F2F.F64.F32 R22, R32 ;  /* 0x0000002000167310 */ /* 0x000e640000201800 */
[----:B-1----:R-:W-:-:S10]  /*40f0*/  DFMA R24, R22, -UR16, R20 ;  /* 0x8000001016187c2b */ /* 0x002fd40008000014 */
[----:B------:R-:W1:Y:S02]  /*4100*/  F2F.F32.F64 R25, R24 ;  /* 0x0000001800197310 */ /* 0x000e640000301000 */
[----:B-1----:R1:W-:Y:S04]  /*4110*/  STG.E desc[UR8][R14.64], R25 ;  /* 0x000000190e007986 */ /* 0x0023e8000c101908 */
[----:B------:R-:W2:Y:S02]  /*4120*/  LDG.E R22, desc[UR8][R18.64+0x4] ;  /* 0x0000040812167981 */ /* 0x000ea4000c1e1900 */
[----:B----4-:R3:W-:Y:S02]  /*4130*/  F2F.F64.F32 R20, R34 ;  /* 0x0000002200147310 */ /* 0x0107e40000201800 */
[----:B---3--:R-:W3:Y:S01]  /*4140*/  LDG.E R34, desc[UR8][R14.64+0xc] ;  /* 0x00000c080e227981 */ /* 0x008ee2000c1e1900 */
[----:B--2---:R-:W-:-:S05]  /*4150*/  FFMA R33, R9, R22, R0 ;  /* 0x0000001609217223 */ /* 0x004fca0000000000 */
[----:B------:R-:W2:Y:S02]  /*4160*/  F2F.F64.F32 R22, R33 ;  /* 0x0000002100167310 */ /* 0x000ea40000201800 */
[----:B--2---:R-:W-:-:S10]  /*4170*/  DFMA R26, R22, -UR16, R20 ;  /* 0x80000010161a7c2b */ /* 0x004fd40008000014 */
[----:B------:R-:W2:Y:S02]  /*4180*/  F2F.F32.F64 R27, R26 ;  /* 0x0000001a001b7310 */ /* 0x000ea40000301000 */
[----:B--2---:R2:W-:Y:S04]  /*4190*/  STG.E desc[UR8][R14.64+0x4], R27 ;  /* 0x0000041b0e007986 */ /* 0x0045e8000c101908 */
[----:B------:R-:W4:Y:S02]  /*41a0*/  LDG.E R22, desc[UR8][R18.64+0x8] ;  /* 0x0000080812167981 */ /* 0x000f24000c1e1900 */
[----:B-----5:R5:W-:Y:S02]  /*41b0*/  F2F.F64.F32 R20, R35 ;  /* 0x0000002300147310 */ /* 0x020be40000201800 */
[----:B-----5:R-:W5:Y:S01]  /*41c0*/  LDG.E R35, desc[UR8][R14.64+0x10] ;  /* 0x000010080e237981 */ /* 0x020f62000c1e1900 */
[----:B----4-:R-:W-:-:S05]  /*41d0*/  FFMA R32, R9, R22, R0 ;  /* 0x0000001609207223 */ /* 0x010fca0000000000 */
[----:B------:R-:W1:Y:S02]  /*41e0*/  F2F.F64.F32 R22, R32 ;  /* 0x0000002000167310 */ /* 0x000e640000201800 */
[----:B-1----:R-:W-:-:S10]  /*41f0*/  DFMA R24, R22, -UR16, R20 ;  /* 0x8000001016187c2b */ /* 0x002fd40008000014 */
[----:B------:R-:W1:Y:S02]  /*4200*/  F2F.F32.F64 R25, R24 ;  /* 0x0000001800197310 */ /* 0x000e640000301000 */
[----:B-1----:R1:W-:Y:S04]  /*4210*/  STG.E desc[UR8][R14.64+0x8], R25 ;  /* 0x000008190e007986 */ /* 0x0023e8000c101908 */
[----:B------:R-:W4:Y:S02]  /*4220*/  LDG.E R22, desc[UR8][R18.64+0xc] ;  /* 0x00000c0812167981 */ /* 0x000f24000c1e1900 */
[----:B---3--:R3:W-:Y:S02]  /*4230*/  F2F.F64.F32 R20, R34 ;  /* 0x0000002200147310 */ /* 0x0087e40000201800 */
[----:B---3--:R-:W3:Y:S01]  /*4240*/  LDG.E R34, desc[UR8][R14.64+0x14] ;  /* 0x000014080e227981 */ /* 0x008ee2000c1e1900 */
[----:B----4-:R-:W-:-:S05]  /*4250*/  FFMA R33, R9, R22, R0 ;  /* 0x0000001609217223 */ /* 0x010fca0000000000 */
        /* <DEDUP_REMOVED lines=13> */
[----:B---3--:R-:W-:Y:S01]  /*4330*/  F2F.F64.F32 R20, R34 ;  /* 0x0000002200147310 */ /* 0x008fe20000201800 */
[----:B----4-:R-:W-:-:S07]  /*4340*/  FFMA R33, R9, R22, R0 ;  /* 0x0000001609217223 */ /* 0x010fce0000000000 */
[----:B------:R3:W2:Y:S02]  /*4350*/  F2F.F64.F32 R22, R33 ;  /* 0x0000002100167310 */ /* 0x0006a40000201800 */
[----:B---3--:R-:W3:Y:S01]  /*4360*/  LDG.E R33, desc[UR8][R14.64+0x1c] ;  /* 0x00001c080e217981 */ /* 0x008ee2000c1e1900 */
[----:B--2---:R-:W-:-:S10]  /*4370*/  DFMA R26, R22, -UR16, R20 ;  /* 0x80000010161a7c2b */ /* 0x004fd40008000014 */
[----:B------:R-:W2:Y:S02]  /*4380*/  F2F.F32.F64 R27, R26 ;  /* 0x0000001a001b7310 */ /* 0x000ea40000301000 */
[----:B--2---:R4:W-:Y:S04]  /*4390*/  STG.E desc[UR8][R14.64+0x14], R27 ;  /* 0x0000141b0e007986 */ /* 0x0049e8000c101908 */
[----:B------:R-:W2:Y:S02]  /*43a0*/  LDG.E R22, desc[UR8][R18.64+0x18] ;  /* 0x0000180812167981 */ /* 0x000ea4000c1e1900 */
[----:B-----5:R-:W-:Y:S01]  /*43b0*/  F2F.F64.F32 R20, R35 ;  /* 0x0000002300147310 */ /* 0x020fe20000201800 */
[----:B--2---:R-:W-:-:S07]  /*43c0*/  FFMA R32, R9, R22, R0 ;  /* 0x0000001609207223 */ /* 0x004fce0000000000 */
[----:B------:R-:W1:Y:S02]  /*43d0*/  F2F.F64.F32 R22, R32 ;  /* 0x0000002000167310 */ /* 0x000e640000201800 */
[----:B-1----:R-:W-:-:S10]  /*43e0*/  DFMA R24, R22, -UR16, R20 ;  /* 0x8000001016187c2b */ /* 0x002fd40008000014 */
[----:B------:R-:W1:Y:S02]  /*43f0*/  F2F.F32.F64 R25, R24 ;  /* 0x0000001800197310 */ /* 0x000e640000301000 */
[----:B-1----:R4:W-:Y:S04]  /*4400*/  STG.E desc[UR8][R14.64+0x18], R25 ;  /* 0x000018190e007986 */ /* 0x0029e8000c101908 */
[----:B------:R-:W2:Y:S02]  /*4410*/  LDG.E R22, desc[UR8][R18.64+0x1c] ;  /* 0x00001c0812167981 */ /* 0x000ea4000c1e1900 */
[----:B---3--:R-:W-:Y:S01]  /*4420*/  F2F.F64.F32 R20, R33 ;  /* 0x0000002100147310 */ /* 0x008fe20000201800 */
[----:B------:R-:W-:-:S04]  /*4430*/  IADD3 R2, P0, PT, R2, 0x8, RZ ;  /* 0x0000000802027810 */ /* 0x000fc80007f1e0ff */
[----:B------:R-:W-:Y:S02]  /*4440*/  IADD3.X R17, PT, PT, RZ, R17, RZ, P0, !PT ;  /* 0x00000011ff117210 */ /* 0x000fe400007fe4ff */
[----:B------:R-:W-:-:S04]  /*4450*/  ISETP.NE.U32.AND P0, PT, R2, UR11, PT ;  /* 0x0000000b02007c0c */ /* 0x000fc8000bf05070 */
[----:B------:R-:W-:Y:S01]  /*4460*/  ISETP.NE.AND.EX P0, PT, R17, R10, PT, P0 ;  /* 0x0000000a1100720c */ /* 0x000fe20003f05300 */
[----:B--2---:R-:W-:-:S06]  /*4470*/  FFMA R22, R9, R22, R0 ;  /* 0x0000001609167223 */ /* 0x004fcc0000000000 */
[----:B------:R-:W1:Y:S02]  /*4480*/  F2F.F64.F32 R22, R22 ;  /* 0x0000001600167310 */ /* 0x000e640000201800 */
[----:B-1----:R-:W-:-:S10]  /*4490*/  DFMA R20, R22, -UR16, R20 ;  /* 0x8000001016147c2b */ /* 0x002fd40008000014 */
[----:B------:R-:W1:Y:S02]  /*44a0*/  F2F.F32.F64 R21, R20 ;  /* 0x0000001400157310 */ /* 0x000e640000301000 */
[----:B-1----:R4:W-:Y:S01]  /*44b0*/  STG.E desc[UR8][R14.64+0x1c], R21 ;  /* 0x00001c150e007986 */ /* 0x0029e2000c101908 */
[----:B------:R-:W-:Y:S05]  /*44c0*/  @P0 BRA `(.L_x_31) ;  /* 0xfffffff800a40947 */ /* 0x000fea000383ffff */
[----:B------:R-:W1:Y:S01]  /*44d0*/  LDCU UR6, c[0x0][0x3a4] ;  /* 0x00007480ff0677ac */ /* 0x000e620008000800 */
[----:B------:R-:W-:Y:S01]  /*44e0*/  MOV R2, UR11 ;  /* 0x0000000b00027c02 */ /* 0x000fe20008000f00 */
[----:B-1----:R-:W-:-:S07]  /*44f0*/  IMAD.U32 R17, RZ, RZ, UR6 ;  /* 0x00000006ff117e24 */ /* 0x002fce000f8e00ff */
.L_x_30:
[----:B------:R-:W-:Y:S05]  /*4500*/  @!P1 BRA `(.L_x_32) ;  /* 0x0000000800049947 */ /* 0x000fea0003800000 */
[----:B------:R-:W-:Y:S02]  /*4510*/  UIADD3 UR6, UPT, UPT, UR7, -0x1, URZ ;  /* 0xffffffff07067890 */ /* 0x000fe4000fffe0ff */
[----:B------:R-:W-:Y:S02]  /*4520*/  UISETP.NE.U32.AND UP0, UPT, UR10, URZ, UPT ;  /* 0x000000ff0a00728c */ /* 0x000fe4000bf05070 */
[----:B------:R-:W-:Y:S02]  /*4530*/  UISETP.GE.U32.AND UP2, UPT, UR6, 0x3, UPT ;  /* 0x000000030600788c */ /* 0x000fe4000bf46070 */
[----:B------:R-:W-:Y:S02]  /*4540*/  UISETP.NE.AND.EX UP0, UPT, URZ, URZ, UPT, UP0 ;  /* 0x000000ffff00728c */ /* 0x000fe4000bf05300 */
[----:B------:R-:W-:-:S09]  /*4550*/  UISETP.GE.U32.AND.EX UP2, UPT, UR13, URZ, UPT, UP2 ;  /* 0x000000ff0d00728c */ /* 0x000fd2000bf46120 */
[----:B------:R-:W-:Y:S05]  /*4560*/  BRA.U !UP2, `(.L_x_33) ;  /* 0x000000010ad07547 */ /* 0x000fea000b800000 */
        /* <DEDUP_REMOVED lines=29> */
[----:B----4-:R-:W-:Y:S01]  /*4740*/  F2F.F64.F32 R20, R34 ;  /* 0x0000002200147310 */ /* 0x010fe20000201800 */
[----:B--2---:R-:W-:-:S07]  /*4750*/  FFMA R33, R9, R22, R0 ;  /* 0x0000001609217223 */ /* 0x004fce0000000000 */
[----:B------:R2:W3:Y:S02]  /*4760*/  F2F.F64.F32 R22, R33 ;  /* 0x0000002100167310 */ /* 0x0004e40000201800 */
[----:B--2---:R-:W2:Y:S01]  /*4770*/  LDG.E R33, desc[UR8][R14.64+0xc] ;  /* 0x00000c080e217981 */ /* 0x004ea2000c1e1900 */
[----:B---3--:R-:W-:-:S10]  /*4780*/  DFMA R26, R22, -UR16, R20 ;  /* 0x80000010161a7c2b */ /* 0x008fd40008000014 */
[----:B------:R-:W3:Y:S02]  /*4790*/  F2F.F32.F64 R27, R26 ;  /* 0x0000001a001b7310 */ /* 0x000ee40000301000 */
[----:B---3--:R3:W-:Y:S04]  /*47a0*/  STG.E desc[UR8][R14.64+0x4], R27 ;  /* 0x0000041b0e007986 */ /* 0x0087e8000c101908 */
[----:B------:R-:W4:Y:S02]  /*47b0*/  LDG.E R22, desc[UR8][R18.64+0x8] ;  /* 0x0000080812167981 */ /* 0x000f24000c1e1900 */
[----:B-----5:R-:W-:Y:S01]  /*47c0*/  F2F.F64.F32 R20, R35 ;  /* 0x0000002300147310 */ /* 0x020fe20000201800 */
[----:B----4-:R-:W-:-:S07]  /*47d0*/  FFMA R32, R9, R22, R0 ;  /* 0x0000001609207223 */ /* 0x010fce0000000000 */
[----:B------:R-:W1:Y:S02]  /*47e0*/  F2F.F64.F32 R22, R32 ;  /* 0x0000002000167310 */ /* 0x000e640000201800 */
[----:B-1----:R-:W-:-:S10]  /*47f0*/  DFMA R24, R22, -UR16, R20 ;  /* 0x8000001016187c2b */ /* 0x002fd40008000014 */
[----:B------:R-:W1:Y:S02]  /*4800*/  F2F.F32.F64 R25, R24 ;  /* 0x0000001800197310 */ /* 0x000e640000301000 */
[----:B-1----:R3:W-:Y:S04]  /*4810*/  STG.E desc[UR8][R14.64+0x8], R25 ;  /* 0x000008190e007986 */ /* 0x0027e8000c101908 */
[----:B------:R-:W4:Y:S02]  /*4820*/  LDG.E R22, desc[UR8][R18.64+0xc] ;  /* 0x00000c0812167981 */ /* 0x000f24000c1e1900 */
[----:B--2---:R-:W-:Y:S01]  /*4830*/  F2F.F64.F32 R20, R33 ;  /* 0x0000002100147310 */ /* 0x004fe20000201800 */
[----:B------:R-:W-:-:S04]  /*4840*/  IADD3 R2, P0, PT, R2, 0x4, RZ ;  /* 0x0000000402027810 */ /* 0x000fc80007f1e0ff */
[----:B------:R-:W-:Y:S01]  /*4850*/  IADD3.X R17, PT, PT, RZ, R17, RZ, P0, !PT ;  /* 0x00000011ff117210 */ /* 0x000fe200007fe4ff */
[----:B----4-:R-:W-:-:S06]  /*4860*/  FFMA R22, R9, R22, R0 ;  /* 0x0000001609167223 */ /* 0x010fcc0000000000 */
[----:B------:R-:W1:Y:S02]  /*4870*/  F2F.F64.F32 R22, R22 ;  /* 0x0000001600167310 */ /* 0x000e640000201800 */
[----:B-1----:R-:W-:-:S10]  /*4880*/  DFMA R20, R22, -UR16, R20 ;  /* 0x8000001016147c2b */ /* 0x002fd40008000014 */
[----:B------:R-:W1:Y:S02]  /*4890*/  F2F.F32.F64 R21, R20 ;  /* 0x0000001400157310 */ /* 0x000e640000301000 */
[----:B-1----:R3:W-:Y:S02]  /*48a0*/  STG.E desc[UR8][R14.64+0xc], R21 ;  /* 0x00000c150e007986 */ /* 0x0027e4000c101908 */
.L_x_33:
        /* <DEDUP_REMOVED lines=8> */
[----:B------:R-:W5:Y:S01]  /*4930*/  LDCU UR6, c[0x0][0x3a0] ;  /* 0x00007400ff0677ac */ /* 0x000f620008000800 */
[----:B------:R-:W-:Y:S01]  /*4940*/  IADD3 R23, PT, PT, R6, R30, RZ ;  /* 0x0000001e06177210 */ /* 0x000fe20007ffe0ff */
[----:B-1-34-:R-:W-:Y:S01]  /*4950*/  IMAD.MOV.U32 R14, RZ, RZ, R2 ;  /* 0x000000ffff0e7224 */ /* 0x01afe200078e0002 */
[----:B------:R-:W-:Y:S01]  /*4960*/  MOV R15, R17 ;  /* 0x00000011000f7202 */ /* 0x000fe20000000f00 */
[----:B------:R-:W1:Y:S01]  /*4970*/  LDCU.64 UR16, c[0x0][0x380] ;  /* 0x00007000ff1077ac */ /* 0x000e620008000a00 */
[----:B------:R-:W-:Y:S01]  /*4980*/  IADD3 R22, P0, PT, R2, R28, RZ ;  /* 0x0000001c02167210 */ /* 0x000fe20007f1e0ff */
[----:B------:R-:W3:Y:S01]  /*4990*/  LDCU.64 UR18, c[0x0][0x390] ;  /* 0x00007200ff1277ac */ /* 0x000ee20008000a00 */
[----:B-----5:R-:W-:Y:S02]  /*49a0*/  IMAD R19, R7, UR6, RZ ;  /* 0x0000000607137c24 */ /* 0x020fe4000f8e02ff */
[----:B------:R-:W-:Y:S01]  /*49b0*/  IMAD.WIDE.U32 R20, R23, UR6, R14 ;  /* 0x0000000617147c25 */ /* 0x000fe2000f8e000e */
[----:B------:R-:W-:-:S03]  /*49c0*/  IADD3.X R15, PT, PT, R17, R4, RZ, P0, !PT ;  /* 0x00000004110f7210 */ /* 0x000fc600007fe4ff */
[----:B------:R-:W-:Y:S01]  /*49d0*/  IMAD R19, R23, R10, R19 ;  /* 0x0000000a17137224 */ /* 0x000fe200078e0213 */
[----:B-1----:R-:W-:Y:S02]  /*49e0*/  LEA R18, P0, R20, UR16, 0x2 ;  /* 0x0000001014127c11 */ /* 0x002fe4000f8010ff */
[C---:B---3--:R-:W-:Y:S02]  /*49f0*/  LEA R14, P1, R22.reuse, UR18, 0x2 ;  /* 0x00000012160e7c11 */ /* 0x048fe4000f8210ff */
[----:B------:R-:W-:Y:S02]  /*4a00*/  IADD3 R19, PT, PT, R19, R21, RZ ;  /* 0x0000001513137210 */ /* 0x000fe40007ffe0ff */
[----:B------:R-:W-:Y:S02]  /*4a10*/  LEA.HI.X R15, R22, UR19, R15, 0x2, P1 ;  /* 0x00000013160f7c11 */ /* 0x000fe400088f140f */
[----:B------:R-:W-:-:S03]  /*4a20*/  LEA.HI.X R19, R20, UR17, R19, 0x2, P0 ;  /* 0x0000001114137c11 */ /* 0x000fc600080f1413 */
[----:B------:R-:W3:Y:S04]  /*4a30*/  LDG.E R27, desc[UR8][R14.64] ;  /* 0x000000080e1b7981 */ /* 0x000ee8000c1e1900 */
[----:B------:R-:W2:Y:S01]  /*4a40*/  LDG.E R22, desc[UR8][R18.64] ;  /* 0x0000000812167981 */ /* 0x000ea2000c1e1900 */
[----:B------:R-:W-:Y:S01]  /*4a50*/  UMOV UR16, 0x9999999a ;  /* 0x9999999a00107882 */ /* 0x000fe20000000000 */
[----:B------:R-:W-:Y:S02]  /*4a60*/  UMOV UR17, 0x3fa99999 ;  /* 0x3fa9999900117882 */ /* 0x000fe40000000000 */
[----:B------:R-:W4:Y:S01]  /*4a70*/  LDG.E R32, desc[UR8][R14.64+0x4] ;  /* 0x000004080e207981 */ /* 0x000f22000c1e1900 */
        /* <DEDUP_REMOVED lines=8> */
[----:B------:R-:W-:-:S05]  /*4b00*/  IADD3 R2, P0, PT, R2, 0x2, RZ ;  /* 0x0000000202027810 */ /* 0x000fca0007f1e0ff */
[----:B------:R-:W-:Y:S02]  /*4b10*/  IMAD.X R17, RZ, RZ, R17, P0 ;  /* 0x000000ffff117224 */ /* 0x000fe400000e0611 */
[----:B--2---:R-:W-:-:S06]  /*4b20*/  FFMA R22, R9, R22, R0 ;  /* 0x0000001609167223 */ /* 0x004fcc0000000000 */
[----:B------:R-:W2:Y:S02]  /*4b30*/  F2F.F64.F32 R22, R22 ;  /* 0x0000001600167310 */ /* 0x000ea40000201800 */
[----:B--2---:R-:W-:-:S10]  /*4b40*/  DFMA R20, R22, -UR16, R20 ;  /* 0x8000001016147c2b */ /* 0x004fd40008000014 */
[----:B------:R-:W2:Y:S02]  /*4b50*/  F2F.F32.F64 R21, R20 ;  /* 0x0000001400157310 */ /* 0x000ea40000301000 */
[----:B--2---:R1:W-:Y:S02]  /*4b60*/  STG.E desc[UR8][R14.64+0x4], R21 ;  /* 0x000004150e007986 */ /* 0x0043e4000c101908 */
.L_x_34:
[----:B------:R-:W-:Y:S05]  /*4b70*/  BRA.U !UP2, `(.L_x_32) ;  /* 0x000000010a687547 */ /* 0x000fea000b800000 */
[----:B------:R-:W5:Y:S01]  /*4b80*/  LDCU UR6, c[0x0][0x3a0] ;  /* 0x00007400ff0677ac */ /* 0x000f620008000800 */
[----:B------:R-:W-:Y:S02]  /*4b90*/  IADD3 R23, PT, PT, R6, R30, RZ ;  /* 0x0000001e06177210 */ /* 0x000fe40007ffe0ff */
[----:B-1-34-:R-:W-:Y:S01]  /*4ba0*/  MOV R14, R2 ;  /* 0x00000002000e7202 */ /* 0x01afe20000000f00 */
[----:B------:R-:W1:Y:S01]  /*4bb0*/  LDCU.64 UR16, c[0x0][0x380] ;  /* 0x00007000ff1077ac */ /* 0x000e620008000a00 */
[----:B------:R-:W-:Y:S01]  /*4bc0*/  MOV R15, R17 ;  /* 0x00000011000f7202 */ /* 0x000fe20000000f00 */
[----:B------:R-:W3:Y:S01]  /*4bd0*/  LDCU.64 UR18, c[0x0][0x390] ;  /* 0x00007200ff1277ac */ /* 0x000ee20008000a00 */
[----:B-----5:R-:W-:Y:S01]  /*4be0*/  IMAD R21, R7, UR6, RZ ;  /* 0x0000000607157c24 */ /* 0x020fe2000f8e02ff */
[----:B------:R-:W-:Y:S01]  /*4bf0*/  IADD3 R7, P0, PT, R2, R28, RZ ;  /* 0x0000001c02077210 */ /* 0x000fe20007f1e0ff */
[----:B------:R-:W-:-:S04]  /*4c00*/  IMAD.WIDE.U32 R18, R23, UR6, R14 ;  /* 0x0000000617127c25 */ /* 0x000fc8000f8e000e */
[----:B------:R-:W-:Y:S02]  /*4c10*/  IMAD R21, R23, R10, R21 ;  /* 0x0000000a17157224 */ /* 0x000fe400078e0215 */
[----:B------:R-:W-:Y:S01]  /*4c20*/  IMAD.X R2, R17, 0x1, R4, P0 ;  /* 0x0000000111027824 */ /* 0x000fe200000e0604 */
[C---:B-1----:R-:W-:Y:S02]  /*4c30*/  LEA R20, P0, R18.reuse, UR16, 0x2 ;  /* 0x0000001012147c11 */ /* 0x042fe4000f8010ff */
[----:B------:R-:W-:Y:S02]  /*4c40*/  IADD3 R17, PT, PT, R21, R19, RZ ;  /* 0x0000001315117210 */ /* 0x000fe40007ffe0ff */
[C---:B---3--:R-:W-:Y:S02]  /*4c50*/  LEA R14, P1, R7.reuse, UR18, 0x2 ;  /* 0x00000012070e7c11 */ /* 0x048fe4000f8210ff */
[----:B------:R-:W-:Y:S02]  /*4c60*/  LEA.HI.X R21, R18, UR17, R17, 0x2, P0 ;  /* 0x0000001112157c11 */ /* 0x000fe400080f1411 */
[----:B------:R-:W-:-:S03]  /*4c70*/  LEA.HI.X R15, R7, UR19, R2, 0x2, P1 ;  /* 0x00000013070f7c11 */ /* 0x000fc600088f1402 */
[----:B------:R-:W2:Y:S04]  /*4c80*/  LDG.E R20, desc[UR8][R20.64] ;  /* 0x0000000814147981 */ /* 0x000ea8000c1e1900 */
[----:B------:R-:W3:Y:S01]  /*4c90*/  LDG.E R22, desc[UR8][R14.64] ;  /* 0x000000080e167981 */ /* 0x000ee2000c1e1900 */
[----:B------:R-:W-:Y:S01]  /*4ca0*/  UMOV UR16, 0x9999999a ;  /* 0x9999999a00107882 */ /* 0x000fe20000000000 */
[----:B------:R-:W-:Y:S01]  /*4cb0*/  UMOV UR17, 0x3fa99999 ;  /* 0x3fa9999900117882 */ /* 0x000fe20000000000 */
[----:B--2---:R-:W-:Y:S01]  /*4cc0*/  FFMA R0, R9, R20, R0 ;  /* 0x0000001409007223 */ /* 0x004fe20000000000 */
[----:B---3--:R-:W-:Y:S08]  /*4cd0*/  F2F.F64.F32 R22, R22 ;  /* 0x0000001600167310 */ /* 0x008ff00000201800 */
[----:B------:R-:W1:Y:S02]  /*4ce0*/  F2F.F64.F32 R18, R0 ;  /* 0x0000000000127310 */ /* 0x000e640000201800 */
[----:B-1----:R-:W-:-:S10]  /*4cf0*/  DFMA R18, R18, -UR16, R22 ;  /* 0x8000001012127c2b */ /* 0x002fd40008000016 */
[----:B------:R-:W1:Y:S02]  /*4d00*/  F2F.F32.F64 R19, R18 ;  /* 0x0000001200137310 */ /* 0x000e640000301000 */
[----:B-1----:R1:W-:Y:S02]  /*4d10*/  STG.E desc[UR8][R14.64], R19 ;  /* 0x000000130e007986 */ /* 0x0023e4000c101908 */
.L_x_32:
[----:B------:R-:W2:Y:S01]  /*4d20*/  LDCU.64 UR16, c[0x0][0x3a8] ;  /* 0x00007500ff1077ac */ /* 0x000ea20008000a00 */
[----:B------:R-:W-:Y:S01]  /*4d30*/  IADD3 R6, P1, PT, R6, 0x1, RZ ;  /* 0x0000000106067810 */ /* 0x000fe20007f3e0ff */
[----:B------:R-:W5:Y:S03]  /*4d40*/  LDCU.64 UR18, c[0x0][0x398] ;  /* 0x00007300ff1277ac */ /* 0x000f660008000a00 */
[----:B------:R-:W-:Y:S02]  /*4d50*/  IADD3.X R8, PT, PT, RZ, R8, RZ, P1, !PT ;  /* 0x00000008ff087210 */ /* 0x000fe40000ffe4ff */
[----:B--2---:R-:W-:-:S04]  /*4d60*/  IADD3 R0, P0, PT, R30, UR16, RZ ;  /* 0x000000101e007c10 */ /* 0x004fc8000ff1e0ff */
[----:B------:R-:W-:Y:S02]  /*4d70*/  IADD3.X R2, PT, PT, R3, UR17, RZ, P0, !PT ;  /* 0x0000001103027c10 */ /* 0x000fe400087fe4ff */
[----:B-----5:R-:W-:-:S04]  /*4d80*/  ISETP.LT.U32.AND P0, PT, R0, UR18, PT ;  /* 0x0000001200007c0c */ /* 0x020fc8000bf01070 */
[----:B------:R-:W-:-:S04]  /*4d90*/  ISETP.LT.U32.AND.EX P0, PT, R2, UR19, PT, P0 ;  /* 0x0000001302007c0c */ /* 0x000fc8000bf01100 */
[----:B------:R-:W-:Y:S02]  /*4da0*/  SEL R7, R0, UR18, P0 ;  /* 0x0000001200077c07 */ /* 0x000fe40008000000 */
[----:B------:R-:W-:Y:S02]  /*4db0*/  SEL R2, R2, UR19, P0 ;  /* 0x0000001302027c07 */ /* 0x000fe40008000000 */
[----:B------:R-:W-:-:S04]  /*4dc0*/  IADD3 R7, P2, PT, R7, -R30, RZ ;  /* 0x8000001e07077210 */ /* 0x000fc80007f5e0ff */
[----:B------:R-:W-:Y:S02]  /*4dd0*/  ISETP.GT.U32.AND P0, PT, R7, R6, PT ;  /* 0x000000060700720c */ /* 0x000fe40003f04070 */
[----:B------:R-:W-:-:S04]  /*4de0*/  IADD3.X R7, PT, PT, R2, ~R3, RZ, P2, !PT ;  /* 0x8000000302077210 */ /* 0x000fc800017fe4ff */
[----:B------:R-:W-:-:S13]  /*4df0*/  ISETP.GT.U32.AND.EX P0, PT, R7, R8, PT, P0 ;  /* 0x000000080700720c */ /* 0x000fda0003f04100 */
[----:B------:R-:W-:Y:S05]  /*4e00*/  @P0 BRA `(.L_x_35) ;  /* 0xffffffb400700947 */ /* 0x000fea000383ffff */
.L_x_1:
[----:B0-----:R-:W-:Y:S05]  /*4e10*/  BSYNC.RECONVERGENT B0 ;  /* 0x0000000000007941 */ /* 0x001fea0003800200 */
.L_x_0:
[----:B------:R-:W-:Y:S05]  /*4e20*/  BRA.U UP1, `(.L_x_36) ;  /* 0xffffffb5011c7547 */ /* 0x000fea000b83ffff */
[----:B------:R-:W-:Y:S05]  /*4e30*/  EXIT ;  /* 0x000000000000794d */ /* 0x000fea0003800000 */
.L_x_37:
[----:B------:R-:W-:-:S00]  /*4e40*/  BRA `(.L_x_37) ;  /* 0xfffffffc00fc7947 */ /* 0x000fc0000383ffff */
[----:B------:R-:W-:-:S00]  /*4e50*/  NOP ;  /* 0x0000000000007918 */ /* 0x000fc00000000000 */
        /* <DEDUP_REMOVED lines=10> */
.L_x_38:


//--------------------- .nv.shared.reserved.0     --------------------------
	.section	.nv.shared.reserved.0,"aw",@nobits
	.weak		__nv_reservedSMEM_offset_0_alias
	.size		__nv_reservedSMEM_offset_0_alias, 0, 64
	.other		__nv_reservedSMEM_offset_0_alias,@"STO_CUDA_RESERVED_SHARED STV_DEFAULT"
__nv_reservedSMEM_offset_0_alias:
	.zero		0
	.zero		64


//--------------------- .nv.constant0._Z10sgd_kernelPfS_S_yyyi --------------------------
	.section	.nv.constant0._Z10sgd_kernelPfS_S_yyyi,"a",@progbits
	.sectionflags	@""
	.align	4
.nv.constant0._Z10sgd_kernelPfS_S_yyyi:
	.zero		948


//--------------------- SYMBOLS --------------------------

	.type		.nv.reservedSmem.offset0,@object
	.size		.nv.reservedSmem.offset0,0x4
